//
// Generated by NVIDIA NVVM Compiler
//
// Compiler Build ID: CL-36424714
// Cuda compilation tools, release 13.0, V13.0.88
// Based on NVVM 20.0.0
//

.version 9.0
.target sm_100
.address_size 64

	// .globl	_Z10sdh_kernelP5pointP6bucketifi

.visible .entry _Z10sdh_kernelP5pointP6bucketifi(
	.param .u64 .ptr .align 1 _Z10sdh_kernelP5pointP6bucketifi_param_0,
	.param .u64 .ptr .align 1 _Z10sdh_kernelP5pointP6bucketifi_param_1,
	.param .u32 _Z10sdh_kernelP5pointP6bucketifi_param_2,
	.param .f32 _Z10sdh_kernelP5pointP6bucketifi_param_3,
	.param .u32 _Z10sdh_kernelP5pointP6bucketifi_param_4
)
{
	.reg .pred 	%p<32>;
	.reg .b32 	%r<49>;
	.reg .b32 	%f<205>;
	.reg .b64 	%rd<13>;

	ld.param.u64 	%rd3, [_Z10sdh_kernelP5pointP6bucketifi_param_0];
	ld.param.u64 	%rd4, [_Z10sdh_kernelP5pointP6bucketifi_param_1];
	ld.param.u32 	%r8, [_Z10sdh_kernelP5pointP6bucketifi_param_2];
	ld.param.f32 	%f25, [_Z10sdh_kernelP5pointP6bucketifi_param_3];
	ld.param.u32 	%r9, [_Z10sdh_kernelP5pointP6bucketifi_param_4];
	mov.u32 	%r10, %ctaid.x;
	mov.u32 	%r11, %ntid.x;
	mov.u32 	%r12, %tid.x;
	mad.lo.s32 	%r47, %r10, %r11, %r12;
	setp.ge.s32 	%p1, %r47, %r8;
	@%p1 bra 	$L__BB0_21;
	add.s32 	%r48, %r47, 1;
	setp.ge.s32 	%p2, %r48, %r8;
	@%p2 bra 	$L__BB0_21;
	cvta.to.global.u64 	%rd5, %rd3;
	mul.wide.s32 	%rd6, %r47, 12;
	add.s64 	%rd7, %rd5, %rd6;
	ld.global.f32 	%f1, [%rd7];
	ld.global.f32 	%f2, [%rd7+4];
	ld.global.f32 	%f3, [%rd7+8];
	add.s64 	%rd1, %rd5, 8;
	cvta.to.global.u64 	%rd2, %rd4;
$L__BB0_3:
	mul.wide.s32 	%rd8, %r48, 12;
	add.s64 	%rd9, %rd1, %rd8;
	ld.global.f32 	%f27, [%rd9+-8];
	ld.global.f32 	%f4, [%rd9+-4];
	ld.global.f32 	%f5, [%rd9];
	sub.f32 	%f6, %f1, %f27;
	abs.f32 	%f7, %f6;
	setp.eq.f32 	%p3, %f6, 0f3F800000;
	mov.f32 	%f202, 0f3F800000;
	@%p3 bra 	$L__BB0_8;
	setp.num.f32 	%p4, %f7, %f7;
	@%p4 bra 	$L__BB0_6;
	mov.f32 	%f83, 0f40000000;
	add.rn.f32 	%f202, %f6, %f83;
	bra.uni 	$L__BB0_8;
$L__BB0_6:
	setp.lt.f32 	%p5, %f7, 0f00800000;
	mul.f32 	%f28, %f7, 0f4B800000;
	selp.f32 	%f29, %f28, %f7, %p5;
	mov.b32 	%r13, %f29;
	add.s32 	%r14, %r13, -1060439283;
	and.b32  	%r15, %r14, -8388608;
	sub.s32 	%r16, %r13, %r15;
	mov.b32 	%f30, %r16;
	cvt.rn.f32.s32 	%f31, %r15;
	selp.f32 	%f32, 0fC1C00000, 0f00000000, %p5;
	fma.rn.f32 	%f33, %f31, 0f34000000, %f32;
	add.f32 	%f34, %f30, 0fBF800000;
	add.f32 	%f35, %f30, 0f3F800000;
	rcp.approx.ftz.f32 	%f36, %f35;
	add.f32 	%f37, %f34, %f34;
	mul.f32 	%f38, %f37, %f36;
	mul.f32 	%f39, %f38, %f38;
	neg.f32 	%f40, %f38;
	sub.f32 	%f41, %f34, %f38;
	add.f32 	%f42, %f41, %f41;
	fma.rn.f32 	%f43, %f40, %f34, %f42;
	mul.rn.f32 	%f44, %f36, %f43;
	fma.rn.f32 	%f45, %f39, 0f3A2C32E4, 0f3B52E7DB;
	fma.rn.f32 	%f46, %f45, %f39, 0f3C93BB73;
	fma.rn.f32 	%f47, %f46, %f39, 0f3DF6384F;
	mul.rn.f32 	%f48, %f47, %f39;
	fma.rn.f32 	%f49, %f38, 0f3FB8AA3B, %f33;
	mul.f32 	%f50, %f48, 0f40400000;
	sub.f32 	%f51, %f33, %f49;
	fma.rn.f32 	%f52, %f38, 0f3FB8AA3B, %f51;
	fma.rn.f32 	%f53, %f44, 0f3FB8AA3B, %f52;
	fma.rn.f32 	%f54, %f38, 0f32A55E34, %f53;
	fma.rn.f32 	%f55, %f50, %f44, %f54;
	fma.rn.f32 	%f56, %f48, %f38, %f55;
	add.rn.f32 	%f57, %f49, %f56;
	mov.f32 	%f58, 0f40000000;
	mul.rn.f32 	%f59, %f57, %f58;
	cvt.rni.f32.f32 	%f60, %f59;
	sub.f32 	%f61, %f59, %f60;
	neg.f32 	%f62, %f59;
	fma.rn.f32 	%f63, %f57, 0f40000000, %f62;
	neg.f32 	%f64, %f49;
	add.rn.f32 	%f65, %f57, %f64;
	neg.f32 	%f66, %f65;
	add.rn.f32 	%f67, %f56, %f66;
	fma.rn.f32 	%f68, %f67, 0f40000000, %f63;
	add.f32 	%f69, %f61, %f68;
	setp.gt.f32 	%p6, %f60, 0f00000000;
	selp.b32 	%r17, 0, -2097152000, %p6;
	setp.neu.f32 	%p7, %f6, 0f00000000;
	setp.neu.f32 	%p8, %f7, 0f7F800000;
	setp.lt.f32 	%p9, %f59, 0f00000000;
	selp.f32 	%f70, 0f00000000, 0f7F800000, %p9;
	abs.f32 	%f71, %f59;
	setp.gt.f32 	%p10, %f71, 0f43180000;
	cvt.rzi.s32.f32 	%r18, %f60;
	shl.b32 	%r19, %r18, 23;
	sub.s32 	%r20, %r19, %r17;
	mov.b32 	%f72, %r20;
	add.s32 	%r21, %r17, 2130706432;
	mov.b32 	%f73, %r21;
	fma.rn.f32 	%f74, %f69, 0f391FCB8E, 0f3AAF85ED;
	fma.rn.f32 	%f75, %f74, %f69, 0f3C1D9856;
	fma.rn.f32 	%f76, %f75, %f69, 0f3D6357BB;
	fma.rn.f32 	%f77, %f76, %f69, 0f3E75FDEC;
	fma.rn.f32 	%f78, %f77, %f69, 0f3F317218;
	fma.rn.f32 	%f79, %f78, %f69, 0f3F800000;
	mul.f32 	%f80, %f79, %f73;
	mul.f32 	%f81, %f80, %f72;
	selp.f32 	%f202, %f70, %f81, %p10;
	and.pred  	%p11, %p7, %p8;
	@%p11 bra 	$L__BB0_8;
	add.f32 	%f82, %f6, %f6;
	mov.b32 	%r22, %f82;
	and.b32  	%r23, %r22, 2147483647;
	mov.b32 	%f202, %r23;
$L__BB0_8:
	sub.f32 	%f12, %f2, %f4;
	abs.f32 	%f13, %f12;
	setp.eq.f32 	%p12, %f12, 0f3F800000;
	mov.f32 	%f203, 0f3F800000;
	@%p12 bra 	$L__BB0_13;
	setp.num.f32 	%p13, %f13, %f13;
	@%p13 bra 	$L__BB0_11;
	mov.f32 	%f140, 0f40000000;
	add.rn.f32 	%f203, %f12, %f140;
	bra.uni 	$L__BB0_13;
$L__BB0_11:
	setp.lt.f32 	%p14, %f13, 0f00800000;
	mul.f32 	%f85, %f13, 0f4B800000;
	selp.f32 	%f86, %f85, %f13, %p14;
	mov.b32 	%r24, %f86;
	add.s32 	%r25, %r24, -1060439283;
	and.b32  	%r26, %r25, -8388608;
	sub.s32 	%r27, %r24, %r26;
	mov.b32 	%f87, %r27;
	cvt.rn.f32.s32 	%f88, %r26;
	selp.f32 	%f89, 0fC1C00000, 0f00000000, %p14;
	fma.rn.f32 	%f90, %f88, 0f34000000, %f89;
	add.f32 	%f91, %f87, 0fBF800000;
	add.f32 	%f92, %f87, 0f3F800000;
	rcp.approx.ftz.f32 	%f93, %f92;
	add.f32 	%f94, %f91, %f91;
	mul.f32 	%f95, %f94, %f93;
	mul.f32 	%f96, %f95, %f95;
	neg.f32 	%f97, %f95;
	sub.f32 	%f98, %f91, %f95;
	add.f32 	%f99, %f98, %f98;
	fma.rn.f32 	%f100, %f97, %f91, %f99;
	mul.rn.f32 	%f101, %f93, %f100;
	fma.rn.f32 	%f102, %f96, 0f3A2C32E4, 0f3B52E7DB;
	fma.rn.f32 	%f103, %f102, %f96, 0f3C93BB73;
	fma.rn.f32 	%f104, %f103, %f96, 0f3DF6384F;
	mul.rn.f32 	%f105, %f104, %f96;
	fma.rn.f32 	%f106, %f95, 0f3FB8AA3B, %f90;
	mul.f32 	%f107, %f105, 0f40400000;
	sub.f32 	%f108, %f90, %f106;
	fma.rn.f32 	%f109, %f95, 0f3FB8AA3B, %f108;
	fma.rn.f32 	%f110, %f101, 0f3FB8AA3B, %f109;
	fma.rn.f32 	%f111, %f95, 0f32A55E34, %f110;
	fma.rn.f32 	%f112, %f107, %f101, %f111;
	fma.rn.f32 	%f113, %f105, %f95, %f112;
	add.rn.f32 	%f114, %f106, %f113;
	mov.f32 	%f115, 0f40000000;
	mul.rn.f32 	%f116, %f114, %f115;
	cvt.rni.f32.f32 	%f117, %f116;
	sub.f32 	%f118, %f116, %f117;
	neg.f32 	%f119, %f116;
	fma.rn.f32 	%f120, %f114, 0f40000000, %f119;
	neg.f32 	%f121, %f106;
	add.rn.f32 	%f122, %f114, %f121;
	neg.f32 	%f123, %f122;
	add.rn.f32 	%f124, %f113, %f123;
	fma.rn.f32 	%f125, %f124, 0f40000000, %f120;
	add.f32 	%f126, %f118, %f125;
	setp.gt.f32 	%p15, %f117, 0f00000000;
	selp.b32 	%r28, 0, -2097152000, %p15;
	setp.neu.f32 	%p16, %f12, 0f00000000;
	setp.neu.f32 	%p17, %f13, 0f7F800000;
	setp.lt.f32 	%p18, %f116, 0f00000000;
	selp.f32 	%f127, 0f00000000, 0f7F800000, %p18;
	abs.f32 	%f128, %f116;
	setp.gt.f32 	%p19, %f128, 0f43180000;
	cvt.rzi.s32.f32 	%r29, %f117;
	shl.b32 	%r30, %r29, 23;
	sub.s32 	%r31, %r30, %r28;
	mov.b32 	%f129, %r31;
	add.s32 	%r32, %r28, 2130706432;
	mov.b32 	%f130, %r32;
	fma.rn.f32 	%f131, %f126, 0f391FCB8E, 0f3AAF85ED;
	fma.rn.f32 	%f132, %f131, %f126, 0f3C1D9856;
	fma.rn.f32 	%f133, %f132, %f126, 0f3D6357BB;
	fma.rn.f32 	%f134, %f133, %f126, 0f3E75FDEC;
	fma.rn.f32 	%f135, %f134, %f126, 0f3F317218;
	fma.rn.f32 	%f136, %f135, %f126, 0f3F800000;
	mul.f32 	%f137, %f136, %f130;
	mul.f32 	%f138, %f137, %f129;
	selp.f32 	%f203, %f127, %f138, %p19;
	and.pred  	%p20, %p16, %p17;
	@%p20 bra 	$L__BB0_13;
	add.f32 	%f139, %f12, %f12;
	mov.b32 	%r33, %f139;
	and.b32  	%r34, %r33, 2147483647;
	mov.b32 	%f203, %r34;
$L__BB0_13:
	add.f32 	%f18, %f202, %f203;
	sub.f32 	%f19, %f3, %f5;
	abs.f32 	%f20, %f19;
	setp.eq.f32 	%p21, %f19, 0f3F800000;
	mov.f32 	%f204, 0f3F800000;
	@%p21 bra 	$L__BB0_18;
	setp.num.f32 	%p22, %f20, %f20;
	@%p22 bra 	$L__BB0_16;
	mov.f32 	%f197, 0f40000000;
	add.rn.f32 	%f204, %f19, %f197;
	bra.uni 	$L__BB0_18;
$L__BB0_16:
	setp.lt.f32 	%p23, %f20, 0f00800000;
	mul.f32 	%f142, %f20, 0f4B800000;
	selp.f32 	%f143, %f142, %f20, %p23;
	mov.b32 	%r35, %f143;
	add.s32 	%r36, %r35, -1060439283;
	and.b32  	%r37, %r36, -8388608;
	sub.s32 	%r38, %r35, %r37;
	mov.b32 	%f144, %r38;
	cvt.rn.f32.s32 	%f145, %r37;
	selp.f32 	%f146, 0fC1C00000, 0f00000000, %p23;
	fma.rn.f32 	%f147, %f145, 0f34000000, %f146;
	add.f32 	%f148, %f144, 0fBF800000;
	add.f32 	%f149, %f144, 0f3F800000;
	rcp.approx.ftz.f32 	%f150, %f149;
	add.f32 	%f151, %f148, %f148;
	mul.f32 	%f152, %f151, %f150;
	mul.f32 	%f153, %f152, %f152;
	neg.f32 	%f154, %f152;
	sub.f32 	%f155, %f148, %f152;
	add.f32 	%f156, %f155, %f155;
	fma.rn.f32 	%f157, %f154, %f148, %f156;
	mul.rn.f32 	%f158, %f150, %f157;
	fma.rn.f32 	%f159, %f153, 0f3A2C32E4, 0f3B52E7DB;
	fma.rn.f32 	%f160, %f159, %f153, 0f3C93BB73;
	fma.rn.f32 	%f161, %f160, %f153, 0f3DF6384F;
	mul.rn.f32 	%f162, %f161, %f153;
	fma.rn.f32 	%f163, %f152, 0f3FB8AA3B, %f147;
	mul.f32 	%f164, %f162, 0f40400000;
	sub.f32 	%f165, %f147, %f163;
	fma.rn.f32 	%f166, %f152, 0f3FB8AA3B, %f165;
	fma.rn.f32 	%f167, %f158, 0f3FB8AA3B, %f166;
	fma.rn.f32 	%f168, %f152, 0f32A55E34, %f167;
	fma.rn.f32 	%f169, %f164, %f158, %f168;
	fma.rn.f32 	%f170, %f162, %f152, %f169;
	add.rn.f32 	%f171, %f163, %f170;
	mov.f32 	%f172, 0f40000000;
	mul.rn.f32 	%f173, %f171, %f172;
	cvt.rni.f32.f32 	%f174, %f173;
	sub.f32 	%f175, %f173, %f174;
	neg.f32 	%f176, %f173;
	fma.rn.f32 	%f177, %f171, 0f40000000, %f176;
	neg.f32 	%f178, %f163;
	add.rn.f32 	%f179, %f171, %f178;
	neg.f32 	%f180, %f179;
	add.rn.f32 	%f181, %f170, %f180;
	fma.rn.f32 	%f182, %f181, 0f40000000, %f177;
	add.f32 	%f183, %f175, %f182;
	setp.gt.f32 	%p24, %f174, 0f00000000;
	selp.b32 	%r39, 0, -2097152000, %p24;
	setp.neu.f32 	%p25, %f19, 0f00000000;
	setp.neu.f32 	%p26, %f20, 0f7F800000;
	setp.lt.f32 	%p27, %f173, 0f00000000;
	selp.f32 	%f184, 0f00000000, 0f7F800000, %p27;
	abs.f32 	%f185, %f173;
	setp.gt.f32 	%p28, %f185, 0f43180000;
	cvt.rzi.s32.f32 	%r40, %f174;
	shl.b32 	%r41, %r40, 23;
	sub.s32 	%r42, %r41, %r39;
	mov.b32 	%f186, %r42;
	add.s32 	%r43, %r39, 2130706432;
	mov.b32 	%f187, %r43;
	fma.rn.f32 	%f188, %f183, 0f391FCB8E, 0f3AAF85ED;
	fma.rn.f32 	%f189, %f188, %f183, 0f3C1D9856;
	fma.rn.f32 	%f190, %f189, %f183, 0f3D6357BB;
	fma.rn.f32 	%f191, %f190, %f183, 0f3E75FDEC;
	fma.rn.f32 	%f192, %f191, %f183, 0f3F317218;
	fma.rn.f32 	%f193, %f192, %f183, 0f3F800000;
	mul.f32 	%f194, %f193, %f187;
	mul.f32 	%f195, %f194, %f186;
	selp.f32 	%f204, %f184, %f195, %p28;
	and.pred  	%p29, %p25, %p26;
	@%p29 bra 	$L__BB0_18;
	add.f32 	%f196, %f19, %f19;
	mov.b32 	%r44, %f196;
	and.b32  	%r45, %r44, 2147483647;
	mov.b32 	%f204, %r45;
$L__BB0_18:
	add.f32 	%f198, %f18, %f204;
	sqrt.rn.f32 	%f199, %f198;
	div.rn.f32 	%f200, %f199, %f25;
	cvt.rmi.f32.f32 	%f201, %f200;
	cvt.rzi.s32.f32 	%r5, %f201;
	setp.ge.s32 	%p30, %r5, %r9;
	@%p30 bra 	$L__BB0_20;
	mul.wide.s32 	%rd10, %r5, 8;
	add.s64 	%rd11, %rd2, %rd10;
	atom.global.add.u64 	%rd12, [%rd11], 1;
$L__BB0_20:
	add.s32 	%r48, %r48, 1;
	add.s32 	%r7, %r47, 1;
	add.s32 	%r46, %r47, 2;
	setp.lt.s32 	%p31, %r46, %r8;
	mov.u32 	%r47, %r7;
	@%p31 bra 	$L__BB0_3;
$L__BB0_21:
	ret;

}


// ===== COMPILED SASS (sm_100) =====

	.target	sm_100

	.elftype	@"ET_EXEC"


//--------------------- .note.nv.tkinfo           --------------------------
	.section	.note.nv.tkinfo,"",@"SHT_NOTE"
	.sectionflags	@"SHF_NOTE_NV_TKINFO"
	.tkinfo
        /*0018*/ 	.word	0x00000002
        /*0030*/ 	.string	""
        /*0030*/ 	.string	"ptxas"
        /*0030*/ 	.string	"Cuda compilation tools, release 13.0, V13.0.88"
        /*0030*/ 	.string	"Build cuda_13.0.r13.0/compiler.36424714_0"
        /*0030*/ 	.string	"-arch sm_100 -m 64 "



//--------------------- .note.nv.cuinfo           --------------------------
	.section	.note.nv.cuinfo,"",@"SHT_NOTE"
	.sectionflags	@"SHF_NOTE_NV_CUINFO"
        /*0018*/ 	.short	0x0002
        /*001a*/ 	.short	0x0064
        /*001c*/ 	.short	0x0082
	.zero		2


//--------------------- .nv.info                  --------------------------
	.section	.nv.info,"",@"SHT_CUDA_INFO"
	.align	4


	//----- nvinfo : EIATTR_REGCOUNT
	.align		4
        /*0000*/ 	.byte	0x04, 0x2f
        /*0002*/ 	.short	(.L_1 - .L_0)
	.align		4
.L_0:
        /*0004*/ 	.word	index@(_Z10sdh_kernelP5pointP6bucketifi)
        /*0008*/ 	.word	0x00000017


	//----- nvinfo : EIATTR_FRAME_SIZE
	.align		4
.L_1:
        /*000c*/ 	.byte	0x04, 0x11
        /*000e*/ 	.short	(.L_3 - .L_2)
	.align		4
.L_2:
        /*0010*/ 	.word	index@($__internal_1_$__cuda_sm3x_div_rn_noftz_f32_slowpath)
        /*0014*/ 	.word	0x00000000


	//----- nvinfo : EIATTR_FRAME_SIZE
	.align		4
.L_3:
        /*0018*/ 	.byte	0x04, 0x11
        /*001a*/ 	.short	(.L_5 - .L_4)
	.align		4
.L_4:
        /*001c*/ 	.word	index@($__internal_0_$__cuda_sm20_sqrt_rn_f32_slowpath)
        /*0020*/ 	.word	0x00000000


	//----- nvinfo : EIATTR_FRAME_SIZE
	.align		4
.L_5:
        /*0024*/ 	.byte	0x04, 0x11
        /*0026*/ 	.short	(.L_7 - .L_6)
	.align		4
.L_6:
        /*0028*/ 	.word	index@(_Z10sdh_kernelP5pointP6bucketifi)
        /*002c*/ 	.word	0x00000000


	//----- nvinfo : EIATTR_MIN_STACK_SIZE
	.align		4
.L_7:
        /*0030*/ 	.byte	0x04, 0x12
        /*0032*/ 	.short	(.L_9 - .L_8)
	.align		4
.L_8:
        /*0034*/ 	.word	index@(_Z10sdh_kernelP5pointP6bucketifi)
        /*0038*/ 	.word	0x00000000
.L_9:


//--------------------- .nv.compat                --------------------------
	.section	.nv.compat,"",@"SHT_CUDA_COMPAT_INFO"
	.align	4
        /*0000*/ 	.byte	0x02, 0x09, 0x00, 0x00, 0x02, 0x02, 0x01, 0x00, 0x02, 0x05, 0x05, 0x00, 0x03, 0x07, 0x01, 0x01
        /*0010*/ 	.byte	0x02, 0x03, 0x00, 0x00, 0x02, 0x06, 0x01, 0x00, 0x04, 0x0b, 0x08, 0x00, 0x01, 0x00, 0x00, 0x00
        /*0020*/ 	.byte	0x00, 0x00, 0x00, 0x00


//--------------------- .nv.info._Z10sdh_kernelP5pointP6bucketifi --------------------------
	.section	.nv.info._Z10sdh_kernelP5pointP6bucketifi,"",@"SHT_CUDA_INFO"
	.sectionflags	@""
	.align	4


	//----- nvinfo : EIATTR_CUDA_API_VERSION
	.align		4
        /*0000*/ 	.byte	0x04, 0x37
        /*0002*/ 	.short	(.L_11 - .L_10)
.L_10:
        /*0004*/ 	.word	0x00000082


	//----- nvinfo : EIATTR_KPARAM_INFO
	.align		4
.L_11:
        /*0008*/ 	.byte	0x04, 0x17
        /*000a*/ 	.short	(.L_13 - .L_12)
.L_12:
        /*000c*/ 	.word	0x00000000
        /*0010*/ 	.short	0x0004
        /*0012*/ 	.short	0x0018
        /*0014*/ 	.byte	0x00, 0xf0, 0x11, 0x00


	//----- nvinfo : EIATTR_KPARAM_INFO
	.align		4
.L_13:
        /*0018*/ 	.byte	0x04, 0x17
        /*001a*/ 	.short	(.L_15 - .L_14)
.L_14:
        /*001c*/ 	.word	0x00000000
        /*0020*/ 	.short	0x0003
        /*0022*/ 	.short	0x0014
        /*0024*/ 	.byte	0x00, 0xf0, 0x11, 0x00


	//----- nvinfo : EIATTR_KPARAM_INFO
	.align		4
.L_15:
        /*0028*/ 	.byte	0x04, 0x17
        /*002a*/ 	.short	(.L_17 - .L_16)
.L_16:
        /*002c*/ 	.word	0x00000000
        /*0030*/ 	.short	0x0002
        /*0032*/ 	.short	0x0010
        /*0034*/ 	.byte	0x00, 0xf0, 0x11, 0x00


	//----- nvinfo : EIATTR_KPARAM_INFO
	.align		4
.L_17:
        /*0038*/ 	.byte	0x04, 0x17
        /*003a*/ 	.short	(.L_19 - .L_18)
.L_18:
        /*003c*/ 	.word	0x00000000
        /*0040*/ 	.short	0x0001
        /*0042*/ 	.short	0x0008
        /*0044*/ 	.byte	0x00, 0xf5, 0x21, 0x00


	//----- nvinfo : EIATTR_KPARAM_INFO
	.align		4
.L_19:
        /*0048*/ 	.byte	0x04, 0x17
        /*004a*/ 	.short	(.L_21 - .L_20)
.L_20:
        /*004c*/ 	.word	0x00000000
        /*0050*/ 	.short	0x0000
        /*0052*/ 	.short	0x0000
        /*0054*/ 	.byte	0x00, 0xf5, 0x21, 0x00


	//----- nvinfo : EIATTR_SPARSE_MMA_MASK
	.align		4
.L_21:
        /*0058*/ 	.byte	0x03, 0x50
        /*005a*/ 	.short	0x0000


	//----- nvinfo : EIATTR_MAXREG_COUNT
	.align		4
        /*005c*/ 	.byte	0x03, 0x1b
        /*005e*/ 	.short	0x00ff


	//----- nvinfo : EIATTR_MERCURY_ISA_VERSION
	.align		4
        /*0060*/ 	.byte	0x03, 0x5f
        /*0062*/ 	.short	0x0101


	//----- nvinfo : EIATTR_VRC_CTA_INIT_COUNT
	.align		4
        /*0064*/ 	.byte	0x02, 0x4a
	.zero		1
	.zero		1


	//----- nvinfo : EIATTR_EXIT_INSTR_OFFSETS
	.align		4
        /*0068*/ 	.byte	0x04, 0x1c
        /*006a*/ 	.short	(.L_23 - .L_22)


	//   ....[0]....
.L_22:
        /*006c*/ 	.word	0x00000070


	//   ....[1]....
        /*0070*/ 	.word	0x000000a0


	//   ....[2]....
        /*0074*/ 	.word	0x000011e0


	//----- nvinfo : EIATTR_CRS_STACK_SIZE
	.align		4
.L_23:
        /*0078*/ 	.byte	0x04, 0x1e
        /*007a*/ 	.short	(.L_25 - .L_24)
.L_24:
        /*007c*/ 	.word	0x00000000


	//----- nvinfo : EIATTR_CBANK_PARAM_SIZE
	.align		4
.L_25:
        /*0080*/ 	.byte	0x03, 0x19
        /*0082*/ 	.short	0x001c


	//----- nvinfo : EIATTR_PARAM_CBANK
	.align		4
        /*0084*/ 	.byte	0x04, 0x0a
        /*0086*/ 	.short	(.L_27 - .L_26)
	.align		4
.L_26:
        /*0088*/ 	.word	index@(.nv.constant0._Z10sdh_kernelP5pointP6bucketifi)
        /*008c*/ 	.short	0x0380
        /*008e*/ 	.short	0x001c


	//----- nvinfo : EIATTR_SW_WAR
	.align		4
.L_27:
        /*0090*/ 	.byte	0x04, 0x36
        /*0092*/ 	.short	(.L_29 - .L_28)
.L_28:
        /*0094*/ 	.word	0x00000008
.L_29:


//--------------------- .nv.callgraph             --------------------------
	.section	.nv.callgraph,"",@"SHT_CUDA_CALLGRAPH"
	.align	4
	.sectionentsize	8
	.align		4
        /*0000*/ 	.word	0x00000000
	.align		4
        /*0004*/ 	.word	0xffffffff
	.align		4
        /*0008*/ 	.word	0x00000000
	.align		4
        /*000c*/ 	.word	0xfffffffe
	.align		4
        /*0010*/ 	.word	0x00000000
	.align		4
        /*0014*/ 	.word	0xfffffffd
	.align		4
        /*0018*/ 	.word	0x00000000
	.align		4
        /*001c*/ 	.word	0xfffffffc


//--------------------- .text._Z10sdh_kernelP5pointP6bucketifi --------------------------
	.section	.text._Z10sdh_kernelP5pointP6bucketifi,"ax",@progbits
	.align	128
        .global         _Z10sdh_kernelP5pointP6bucketifi
        .type           _Z10sdh_kernelP5pointP6bucketifi,@function
        .size           _Z10sdh_kernelP5pointP6bucketifi,(.L_x_28 - _Z10sdh_kernelP5pointP6bucketifi)
        .other          _Z10sdh_kernelP5pointP6bucketifi,@"STO_CUDA_ENTRY STV_DEFAULT"
_Z10sdh_kernelP5pointP6bucketifi:
.text._Z10sdh_kernelP5pointP6bucketifi:
[----:B------:R-:W-:Y:S01]  /*0000*/  LDC R1, c[0x0][0x37c] ;  /* 0x0000df00ff017b82 */ /* 0x000fe20000000800 */
[----:B------:R-:W0:Y:S07]  /*0010*/  S2R R3, SR_TID.X ;  /* 0x0000000000037919 */ /* 0x000e2e0000002100 */
[----:B------:R-:W0:Y:S01]  /*0020*/  S2UR UR4, SR_CTAID.X ;  /* 0x00000000000479c3 */ /* 0x000e220000002500 */
[----:B------:R-:W1:Y:S07]  /*0030*/  LDCU UR5, c[0x0][0x390] ;  /* 0x00007200ff0577ac */ /* 0x000e6e0008000800 */
[----:B------:R-:W0:Y:S02]  /*0040*/  LDC R10, c[0x0][0x360] ;  /* 0x0000d800ff0a7b82 */ /* 0x000e240000000800 */
[----:B0-----:R-:W-:-:S05]  /*0050*/  IMAD R10, R10, UR4, R3 ;  /* 0x000000040a0a7c24 */ /* 0x001fca000f8e0203 */
[----:B-1----:R-:W-:-:S13]  /*0060*/  ISETP.GE.AND P0, PT, R10, UR5, PT ;  /* 0x000000050a007c0c */ /* 0x002fda000bf06270 */
[----:B------:R-:W-:Y:S05]  /*0070*/  @P0 EXIT ;  /* 0x000000000000094d */ /* 0x000fea0003800000 */
[----:B------:R-:W-:-:S04]  /*0080*/  IADD3 R2, PT, PT, R10, 0x1, RZ ;  /* 0x000000010a027810 */ /* 0x000fc80007ffe0ff */
[----:B------:R-:W-:-:S13]  /*0090*/  ISETP.GE.AND P0, PT, R2, UR5, PT ;  /* 0x0000000502007c0c */ /* 0x000fda000bf06270 */
[----:B------:R-:W-:Y:S05]  /*00a0*/  @P0 EXIT ;  /* 0x000000000000094d */ /* 0x000fea0003800000 */
[----:B------:R-:W0:Y:S01]  /*00b0*/  LDC.64 R12, c[0x0][0x380] ;  /* 0x0000e000ff0c7b82 */ /* 0x000e220000000a00 */
[----:B------:R-:W1:Y:S01]  /*00c0*/  LDCU.64 UR6, c[0x0][0x358] ;  /* 0x00006b00ff0677ac */ /* 0x000e620008000a00 */
[----:B------:R-:W2:Y:S06]  /*00d0*/  LDCU.64 UR4, c[0x0][0x380] ;  /* 0x00007000ff0477ac */ /* 0x000eac0008000a00 */
[----:B------:R-:W3:Y:S01]  /*00e0*/  LDC R6, c[0x0][0x394] ;  /* 0x0000e500ff067b82 */ /* 0x000ee20000000800 */
[----:B------:R-:W4:Y:S01]  /*00f0*/  LDCU UR10, c[0x0][0x390] ;  /* 0x00007200ff0a77ac */ /* 0x000f220008000800 */
[----:B------:R-:W0:Y:S06]  /*0100*/  LDCU UR8, c[0x0][0x398] ;  /* 0x00007300ff0877ac */ /* 0x000e2c0008000800 */
[----:B------:R-:W3:Y:S01]  /*0110*/  LDC.64 R4, c[0x0][0x388] ;  /* 0x0000e200ff047b82 */ /* 0x000ee20000000a00 */
[----:B0-----:R-:W-:-:S05]  /*0120*/  IMAD.WIDE R12, R10, 0xc, R12 ;  /* 0x0000000c0a0c7825 */ /* 0x001fca00078e020c */
[----:B-1----:R0:W5:Y:S04]  /*0130*/  LDG.E R9, desc[UR6][R12.64] ;  /* 0x000000060c097981 */ /* 0x002168000c1e1900 */
[----:B------:R0:W5:Y:S04]  /*0140*/  LDG.E R8, desc[UR6][R12.64+0x4] ;  /* 0x000004060c087981 */ /* 0x000168000c1e1900 */
[----:B------:R0:W5:Y:S01]  /*0150*/  LDG.E R7, desc[UR6][R12.64+0x8] ;  /* 0x000008060c077981 */ /* 0x000162000c1e1900 */
[----:B--2---:R-:W-:-:S04]  /*0160*/  UIADD3 UR4, UP0, UPT, UR4, 0x8, URZ ;  /* 0x0000000804047890 */ /* 0x004fc8000ff1e0ff */
[----:B---34-:R-:W-:-:S12]  /*0170*/  UIADD3.X UR5, UPT, UPT, URZ, UR5, URZ, UP0, !UPT ;  /* 0x00000005ff057290 */ /* 0x018fd800087fe4ff */
.L_x_13:
[----:B0-----:R-:W-:Y:S02]  /*0180*/  MOV R14, UR4 ;  /* 0x00000004000e7c02 */ /* 0x001fe40008000f00 */
[----:B------:R-:W-:-:S03]  /*0190*/  MOV R15, UR5 ;  /* 0x00000005000f7c02 */ /* 0x000fc60008000f00 */
[----:B------:R-:W-:-:S05]  /*01a0*/  IMAD.WIDE R14, R2, 0xc, R14 ;  /* 0x0000000c020e7825 */ /* 0x000fca00078e020e */
[----:B------:R-:W2:Y:S04]  /*01b0*/  LDG.E R0, desc[UR6][R14.64+-0x8] ;  /* 0xfffff8060e007981 */ /* 0x000ea8000c1e1900 */
[----:B------:R-:W3:Y:S04]  /*01c0*/  LDG.E R3, desc[UR6][R14.64+-0x4] ;  /* 0xfffffc060e037981 */ /* 0x000ee8000c1e1900 */
[----:B0-----:R-:W4:Y:S01]  /*01d0*/  LDG.E R12, desc[UR6][R14.64] ;  /* 0x000000060e0c7981 */ /* 0x001f22000c1e1900 */
[----:B------:R-:W-:Y:S05]  /*01e0*/  YIELD ;  /* 0x0000000000007946 */ /* 0x000fea0003800000 */
[----:B------:R-:W-:Y:S01]  /*01f0*/  BSSY.RECONVERGENT B0, `(.L_x_0) ;  /* 0x000004a000007945 */ /* 0x000fe20003800200 */
[----:B--2--5:R-:W-:Y:S01]  /*0200*/  FADD R11, R9, -R0 ;  /* 0x80000000090b7221 */ /* 0x024fe20000000000 */
[----:B---3--:R-:W-:-:S04]  /*0210*/  FADD R3, R8, -R3 ;  /* 0x8000000308037221 */ /* 0x008fc80000000000 */
[----:B------:R-:W-:Y:S01]  /*0220*/  FSETP.NEU.AND P0, PT, R11, 1, PT ;  /* 0x3f8000000b00780b */ /* 0x000fe20003f0d000 */
[----:B----4-:R-:W-:Y:S01]  /*0230*/  FADD R0, R7, -R12 ;  /* 0x8000000c07007221 */ /* 0x010fe20000000000 */
[----:B------:R-:W-:Y:S01]  /*0240*/  HFMA2 R12, -RZ, RZ, 1.875, 0 ;  /* 0x3f800000ff0c7431 */ /* 0x000fe200000001ff */
[----:B------:R-:W-:-:S03]  /*0250*/  FSETP.NEU.AND P2, PT, R3, 1, PT ;  /* 0x3f8000000300780b */ /* 0x000fc60003f4d000 */
[----:B------:R-:W-:-:S07]  /*0260*/  FSETP.NEU.AND P1, PT, R0, 1, PT ;  /* 0x3f8000000000780b */ /* 0x000fce0003f2d000 */
[----:B------:R-:W-:Y:S06]  /*0270*/  @!P0 BRA `(.L_x_1) ;  /* 0x0000000400048947 */ /* 0x000fec0003800000 */
[----:B------:R-:W-:-:S13]  /*0280*/  FSETP.NAN.AND P0, PT, |R11|, |R11|, PT ;  /* 0x4000000b0b00720b */ /* 0x000fda0003f08200 */
[----:B------:R-:W-:Y:S01]  /*0290*/  @P0 FADD R12, R11, 2 ;  /* 0x400000000b0c0421 */ /* 0x000fe20000000000 */
[----:B------:R-:W-:Y:S06]  /*02a0*/  @P0 BRA `(.L_x_1) ;  /* 0x0000000000f80947 */ /* 0x000fec0003800000 */
[C---:B------:R-:W-:Y:S01]  /*02b0*/  FMUL R12, |R11|.reuse, 16777216 ;  /* 0x4b8000000b0c7820 */ /* 0x040fe20000400200 */
[C---:B------:R-:W-:Y:S02]  /*02c0*/  FSETP.GEU.AND P0, PT, |R11|.reuse, 1.175494350822287508e-38, PT ;  /* 0x008000000b00780b */ /* 0x040fe40003f0e200 */
[----:B------:R-:W-:Y:S02]  /*02d0*/  MOV R19, 0x3a2c32e4 ;  /* 0x3a2c32e400137802 */ /* 0x000fe40000000f00 */
[----:B------:R-:W-:Y:S02]  /*02e0*/  FSEL R12, R12, |R11|, !P0 ;  /* 0x4000000b0c0c7208 */ /* 0x000fe40004000000 */
[----:B------:R-:W-:Y:S02]  /*02f0*/  FSEL R16, RZ, -24, P0 ;  /* 0xc1c00000ff107808 */ /* 0x000fe40000000000 */
[----:B------:R-:W-:Y:S02]  /*0300*/  IADD3 R13, PT, PT, R12, -0x3f3504f3, RZ ;  /* 0xc0cafb0d0c0d7810 */ /* 0x000fe40007ffe0ff */
[----:B------:R-:W-:-:S02]  /*0310*/  FSETP.NEU.AND P0, PT, |R11|, +INF , PT ;  /* 0x7f8000000b00780b */ /* 0x000fc40003f0d200 */
[----:B------:R-:W-:Y:S02]  /*0320*/  LOP3.LUT R13, R13, 0xff800000, RZ, 0xc0, !PT ;  /* 0xff8000000d0d7812 */ /* 0x000fe400078ec0ff */
[----:B------:R-:W-:Y:S02]  /*0330*/  FSETP.NEU.AND P0, PT, R11, RZ, P0 ;  /* 0x000000ff0b00720b */ /* 0x000fe4000070d000 */
[-C--:B------:R-:W-:Y:S02]  /*0340*/  IADD3 R12, PT, PT, R12, -R13.reuse, RZ ;  /* 0x8000000d0c0c7210 */ /* 0x080fe40007ffe0ff */
[----:B------:R-:W-:-:S03]  /*0350*/  I2FP.F32.S32 R13, R13 ;  /* 0x0000000d000d7245 */ /* 0x000fc60000201400 */
[C---:B------:R-:W-:Y:S01]  /*0360*/  FADD R14, R12.reuse, 1 ;  /* 0x3f8000000c0e7421 */ /* 0x040fe20000000000 */
[----:B------:R-:W-:-:S04]  /*0370*/  FADD R17, R12, -1 ;  /* 0xbf8000000c117421 */ /* 0x000fc80000000000 */
[----:B------:R-:W-:Y:S01]  /*0380*/  FADD R15, R17, R17 ;  /* 0x00000011110f7221 */ /* 0x000fe20000000000 */
[----:B------:R-:W0:Y:S01]  /*0390*/  MUFU.RCP R14, R14 ;  /* 0x0000000e000e7308 */ /* 0x000e220000001000 */
[----:B------:R-:W-:Y:S02]  /*03a0*/  @!P0 FADD R11, R11, R11 ;  /* 0x0000000b0b0b8221 */ /* 0x000fe40000000000 */
[----:B0-----:R-:W-:Y:S01]  /*03b0*/  FMUL R12, R14, R15 ;  /* 0x0000000f0e0c7220 */ /* 0x001fe20000400000 */
[----:B------:R-:W-:-:S03]  /*03c0*/  FFMA R15, R13, 1.1920928955078125e-07, R16 ;  /* 0x340000000d0f7823 */ /* 0x000fc60000000010 */
[----:B------:R-:W-:Y:S01]  /*03d0*/  FADD R18, R17, -R12 ;  /* 0x8000000c11127221 */ /* 0x000fe20000000000 */
[CC--:B------:R-:W-:Y:S01]  /*03e0*/  FMUL R16, R12.reuse, R12.reuse ;  /* 0x0000000c0c107220 */ /* 0x0c0fe20000400000 */
[----:B------:R-:W-:Y:S02]  /*03f0*/  FFMA R13, R12, 1.4426950216293334961, R15 ;  /* 0x3fb8aa3b0c0d7823 */ /* 0x000fe4000000000f */
[----:B------:R-:W-:Y:S01]  /*0400*/  FADD R18, R18, R18 ;  /* 0x0000001212127221 */ /* 0x000fe20000000000 */
[C---:B------:R-:W-:Y:S01]  /*0410*/  FFMA R19, R16.reuse, R19, 0.0032181653659790754318 ;  /* 0x3b52e7db10137423 */ /* 0x040fe20000000013 */
[----:B------:R-:W-:Y:S02]  /*0420*/  FADD R15, R15, -R13 ;  /* 0x8000000d0f0f7221 */ /* 0x000fe40000000000 */
[----:B------:R-:W-:Y:S01]  /*0430*/  FFMA R17, R17, -R12, R18 ;  /* 0x8000000c11117223 */ /* 0x000fe20000000012 */
[----:B------:R-:W-:Y:S01]  /*0440*/  FFMA R19, R16, R19, 0.018033718690276145935 ;  /* 0x3c93bb7310137423 */ /* 0x000fe20000000013 */
[----:B------:R-:W-:-:S02]  /*0450*/  FFMA R18, R12, 1.4426950216293334961, R15 ;  /* 0x3fb8aa3b0c127823 */ /* 0x000fc4000000000f */
[----:B------:R-:W-:Y:S01]  /*0460*/  FMUL R17, R14, R17 ;  /* 0x000000110e117220 */ /* 0x000fe20000400000 */
[----:B------:R-:W-:-:S03]  /*0470*/  FFMA R19, R16, R19, 0.12022458761930465698 ;  /* 0x3df6384f10137423 */ /* 0x000fc60000000013 */
[----:B------:R-:W-:Y:S01]  /*0480*/  FFMA R15, R17, 1.4426950216293334961, R18 ;  /* 0x3fb8aa3b110f7823 */ /* 0x000fe20000000012 */
[----:B------:R-:W-:-:S03]  /*0490*/  FMUL R19, R16, R19 ;  /* 0x0000001310137220 */ /* 0x000fc60000400000 */
[----:B------:R-:W-:Y:S01]  /*04a0*/  FFMA R16, R12, 1.9251366722983220825e-08, R15 ;  /* 0x32a55e340c107823 */ /* 0x000fe2000000000f */
[----:B------:R-:W-:-:S04]  /*04b0*/  FMUL R14, R19, 3 ;  /* 0x40400000130e7820 */ /* 0x000fc80000400000 */
[----:B------:R-:W-:Y:S01]  /*04c0*/  FFMA R14, R17, R14, R16 ;  /* 0x0000000e110e7223 */ /* 0x000fe20000000010 */
[----:B------:R-:W-:-:S03]  /*04d0*/  HFMA2 R16, -RZ, RZ, 0.64013671875, -15.109375 ;  /* 0x391fcb8eff107431 */ /* 0x000fc600000001ff */
[----:B------:R-:W-:-:S04]  /*04e0*/  FFMA R14, R12, R19, R14 ;  /* 0x000000130c0e7223 */ /* 0x000fc8000000000e */
[----:B------:R-:W-:-:S04]  /*04f0*/  FADD R15, R13, R14 ;  /* 0x0000000e0d0f7221 */ /* 0x000fc80000000000 */
[----:B------:R-:W-:Y:S01]  /*0500*/  FMUL R12, R15, 2 ;  /* 0x400000000f0c7820 */ /* 0x000fe20000400000 */
[----:B------:R-:W-:-:S03]  /*0510*/  FADD R13, -R13, R15 ;  /* 0x0000000f0d0d7221 */ /* 0x000fc60000000100 */
[----:B------:R-:W0:Y:S01]  /*0520*/  FRND R17, R12 ;  /* 0x0000000c00117307 */ /* 0x000e220000201000 */
[----:B------:R-:W-:Y:S01]  /*0530*/  FADD R14, R14, -R13 ;  /* 0x8000000d0e0e7221 */ /* 0x000fe20000000000 */
[----:B------:R-:W-:Y:S01]  /*0540*/  FFMA R15, R15, 2, -R12 ;  /* 0x400000000f0f7823 */ /* 0x000fe2000000080c */
[----:B------:R-:W-:-:S03]  /*0550*/  FSETP.GT.AND P4, PT, |R12|, 152, PT ;  /* 0x431800000c00780b */ /* 0x000fc60003f84200 */
[----:B------:R-:W-:Y:S02]  /*0560*/  FFMA R14, R14, 2, R15 ;  /* 0x400000000e0e7823 */ /* 0x000fe4000000000f */
[----:B------:R-:W1:Y:S01]  /*0570*/  F2I.NTZ R15, R12 ;  /* 0x0000000c000f7305 */ /* 0x000e620000203100 */
[----:B0-----:R-:W-:Y:S01]  /*0580*/  FADD R13, R12, -R17 ;  /* 0x800000110c0d7221 */ /* 0x001fe20000000000 */
[----:B------:R-:W-:-:S03]  /*0590*/  FSETP.GT.AND P3, PT, R17, RZ, PT ;  /* 0x000000ff1100720b */ /* 0x000fc60003f64000 */
[----:B------:R-:W-:-:S04]  /*05a0*/  FADD R13, R13, R14 ;  /* 0x0000000e0d0d7221 */ /* 0x000fc80000000000 */
[----:B------:R-:W-:-:S04]  /*05b0*/  FFMA R14, R13, R16, 0.0013391353422775864601 ;  /* 0x3aaf85ed0d0e7423 */ /* 0x000fc80000000010 */
[----:B------:R-:W-:-:S04]  /*05c0*/  FFMA R14, R13, R14, 0.0096188392490148544312 ;  /* 0x3c1d98560d0e7423 */ /* 0x000fc8000000000e */
[----:B------:R-:W-:-:S04]  /*05d0*/  FFMA R14, R13, R14, 0.055503588169813156128 ;  /* 0x3d6357bb0d0e7423 */ /* 0x000fc8000000000e */
[C---:B------:R-:W-:Y:S01]  /*05e0*/  FFMA R16, R13.reuse, R14, 0.24022644758224487305 ;  /* 0x3e75fdec0d107423 */ /* 0x040fe2000000000e */
[----:B------:R-:W-:Y:S02]  /*05f0*/  SEL R14, RZ, 0x83000000, P3 ;  /* 0x83000000ff0e7807 */ /* 0x000fe40001800000 */
[----:B------:R-:W-:Y:S01]  /*0600*/  FSETP.GEU.AND P3, PT, R12, RZ, PT ;  /* 0x000000ff0c00720b */ /* 0x000fe20003f6e000 */
[----:B------:R-:W-:Y:S01]  /*0610*/  FFMA R18, R13, R16, 0.69314718246459960938 ;  /* 0x3f3172180d127423 */ /* 0x000fe20000000010 */
[----:B------:R-:W-:Y:S02]  /*0620*/  IADD3 R16, PT, PT, R14, 0x7f000000, RZ ;  /* 0x7f0000000e107810 */ /* 0x000fe40007ffe0ff */
[----:B-1----:R-:W-:Y:S01]  /*0630*/  LEA R15, R15, -R14, 0x17 ;  /* 0x8000000e0f0f7211 */ /* 0x002fe200078eb8ff */
[----:B------:R-:W-:Y:S01]  /*0640*/  FFMA R13, R13, R18, 1 ;  /* 0x3f8000000d0d7423 */ /* 0x000fe20000000012 */
[----:B------:R-:W-:-:S03]  /*0650*/  FSEL R12, RZ, +INF , !P3 ;  /* 0x7f800000ff0c7808 */ /* 0x000fc60005800000 */
[----:B------:R-:W-:-:S04]  /*0660*/  FMUL R16, R16, R13 ;  /* 0x0000000d10107220 */ /* 0x000fc80000400000 */
[----:B------:R-:W-:Y:S01]  /*0670*/  @!P4 FMUL R12, R15, R16 ;  /* 0x000000100f0cc220 */ /* 0x000fe20000400000 */
[----:B------:R-:W-:-:S07]  /*0680*/  @!P0 LOP3.LUT R12, R11, 0x7fffffff, RZ, 0xc0, !PT ;  /* 0x7fffffff0b0c8812 */ /* 0x000fce00078ec0ff */
.L_x_1:
[----:B------:R-:W-:Y:S05]  /*0690*/  BSYNC.RECONVERGENT B0 ;  /* 0x0000000000007941 */ /* 0x000fea0003800200 */
.L_x_0:
[----:B------:R-:W-:Y:S01]  /*06a0*/  BSSY.RECONVERGENT B0, `(.L_x_2) ;  /* 0x0000044000007945 */ /* 0x000fe20003800200 */
[----:B------:R-:W-:-:S03]  /*06b0*/  MOV R11, 0x3f800000 ;  /* 0x3f800000000b7802 */ /* 0x000fc60000000f00 */
[----:B------:R-:W-:Y:S05]  /*06c0*/  @!P2 BRA `(.L_x_3) ;  /* 0x000000040004a947 */ /* 0x000fea0003800000 */
[----:B------:R-:W-:-:S13]  /*06d0*/  FSETP.NAN.AND P0, PT, |R3|, |R3|, PT ;  /* 0x400000030300720b */ /* 0x000fda0003f08200 */
[----:B------:R-:W-:Y:S01]  /*06e0*/  @P0 FADD R11, R3, 2 ;  /* 0x40000000030b0421 */ /* 0x000fe20000000000 */
[----:B------:R-:W-:Y:S06]  /*06f0*/  @P0 BRA `(.L_x_3) ;  /* 0x0000000000f80947 */ /* 0x000fec0003800000 */
[C---:B------:R-:W-:Y:S01]  /*0700*/  FMUL R14, |R3|.reuse, 16777216 ;  /* 0x4b800000030e7820 */ /* 0x040fe20000400200 */
[----:B------:R-:W-:Y:S01]  /*0710*/  FSETP.GEU.AND P0, PT, |R3|, 1.175494350822287508e-38, PT ;  /* 0x008000000300780b */ /* 0x000fe20003f0e200 */
[----:B------:R-:W-:-:S03]  /*0720*/  HFMA2 R20, -RZ, RZ, 0.771484375, 0.21533203125 ;  /* 0x3a2c32e4ff147431 */ /* 0x000fc600000001ff */
[----:B------:R-:W-:Y:S02]  /*0730*/  FSEL R14, R14, |R3|, !P0 ;  /* 0x400000030e0e7208 */ /* 0x000fe40004000000 */
[----:B------:R-:W-:Y:S02]  /*0740*/  FSEL R16, RZ, -24, P0 ;  /* 0xc1c00000ff107808 */ /* 0x000fe40000000000 */
[----:B------:R-:W-:Y:S02]  /*0750*/  IADD3 R11, PT, PT, R14, -0x3f3504f3, RZ ;  /* 0xc0cafb0d0e0b7810 */ /* 0x000fe40007ffe0ff */
[----:B------:R-:W-:Y:S02]  /*0760*/  FSETP.NEU.AND P0, PT, |R3|, +INF , PT ;  /* 0x7f8000000300780b */ /* 0x000fe40003f0d200 */
[----:B------:R-:W-:Y:S02]  /*0770*/  LOP3.LUT R11, R11, 0xff800000, RZ, 0xc0, !PT ;  /* 0xff8000000b0b7812 */ /* 0x000fe400078ec0ff */
[----:B------:R-:W-:-:S02]  /*0780*/  FSETP.NEU.AND P0, PT, R3, RZ, P0 ;  /* 0x000000ff0300720b */ /* 0x000fc4000070d000 */
[----:B------:R-:W-:-:S05]  /*0790*/  IADD3 R13, PT, PT, R14, -R11, RZ ;  /* 0x8000000b0e0d7210 */ /* 0x000fca0007ffe0ff */
[C---:B------:R-:W-:Y:S01]  /*07a0*/  FADD R14, R13.reuse, 1 ;  /* 0x3f8000000d0e7421 */ /* 0x040fe20000000000 */
[----:B------:R-:W-:Y:S01]  /*07b0*/  FADD R18, R13, -1 ;  /* 0xbf8000000d127421 */ /* 0x000fe20000000000 */
[----:B------:R-:W-:-:S03]  /*07c0*/  I2FP.F32.S32 R13, R11 ;  /* 0x0000000b000d7245 */ /* 0x000fc60000201400 */
[----:B------:R-:W-:Y:S01]  /*07d0*/  FADD R15, R18, R18 ;  /* 0x00000012120f7221 */ /* 0x000fe20000000000 */
[----:B------:R-:W0:Y:S01]  /*07e0*/  MUFU.RCP R14, R14 ;  /* 0x0000000e000e7308 */ /* 0x000e220000001000 */
[----:B------:R-:W-:Y:S01]  /*07f0*/  FFMA R16, R13, 1.1920928955078125e-07, R16 ;  /* 0x340000000d107823 */ /* 0x000fe20000000010 */
[----:B------:R-:W-:Y:S01]  /*0800*/  @!P0 FADD R3, R3, R3 ;  /* 0x0000000303038221 */ /* 0x000fe20000000000 */
[----:B0-----:R-:W-:-:S04]  /*0810*/  FMUL R11, R14, R15 ;  /* 0x0000000f0e0b7220 */ /* 0x001fc80000400000 */
        /* <DEDUP_REMOVED lines=8> */
[----:B------:R-:W-:Y:S01]  /*08a0*/  FFMA R16, R11, 1.4426950216293334961, R16 ;  /* 0x3fb8aa3b0b107823 */ /* 0x000fe20000000010 */
[----:B------:R-:W-:Y:S01]  /*08b0*/  MOV R18, 0x391fcb8e ;  /* 0x391fcb8e00127802 */ /* 0x000fe20000000f00 */
[----:B------:R-:W-:Y:S01]  /*08c0*/  FMUL R17, R14, R17 ;  /* 0x000000110e117220 */ /* 0x000fe20000400000 */
[----:B------:R-:W-:-:S03]  /*08d0*/  FFMA R20, R15, R20, 0.12022458761930465698 ;  /* 0x3df6384f0f147423 */ /* 0x000fc60000000014 */
[----:B------:R-:W-:Y:S01]  /*08e0*/  FFMA R16, R17, 1.4426950216293334961, R16 ;  /* 0x3fb8aa3b11107823 */ /* 0x000fe20000000010 */
[----:B------:R-:W-:-:S03]  /*08f0*/  FMUL R20, R15, R20 ;  /* 0x000000140f147220 */ /* 0x000fc60000400000 */
[----:B------:R-:W-:Y:S01]  /*0900*/  FFMA R16, R11, 1.9251366722983220825e-08, R16 ;  /* 0x32a55e340b107823 */ /* 0x000fe20000000010 */
[----:B------:R-:W-:-:S04]  /*0910*/  FMUL R14, R20, 3 ;  /* 0x40400000140e7820 */ /* 0x000fc80000400000 */
[----:B------:R-:W-:-:S04]  /*0920*/  FFMA R17, R17, R14, R16 ;  /* 0x0000000e11117223 */ /* 0x000fc80000000010 */
        /* <DEDUP_REMOVED lines=16> */
[----:B------:R-:W-:Y:S01]  /*0a30*/  FFMA R16, R13, R14, 0.24022644758224487305 ;  /* 0x3e75fdec0d107423 */ /* 0x000fe2000000000e */
        /* <DEDUP_REMOVED lines=10> */
.L_x_3:
[----:B------:R-:W-:Y:S05]  /*0ae0*/  BSYNC.RECONVERGENT B0 ;  /* 0x0000000000007941 */ /* 0x000fea0003800200 */
.L_x_2:
[----:B------:R-:W-:Y:S01]  /*0af0*/  BSSY.RECONVERGENT B0, `(.L_x_4) ;  /* 0x0000045000007945 */ /* 0x000fe20003800200 */
[----:B------:R-:W-:Y:S02]  /*0b00*/  HFMA2 R3, -RZ, RZ, 1.875, 0 ;  /* 0x3f800000ff037431 */ /* 0x000fe400000001ff */
[----:B------:R-:W-:Y:S01]  /*0b10*/  FADD R12, R11, R12 ;  /* 0x0000000c0b0c7221 */ /* 0x000fe20000000000 */
[----:B------:R-:W-:Y:S06]  /*0b20*/  @!P1 BRA `(.L_x_5) ;  /* 0x0000000400049947 */ /* 0x000fec0003800000 */
[----:B------:R-:W-:-:S13]  /*0b30*/  FSETP.NAN.AND P0, PT, |R0|, |R0|, PT ;  /* 0x400000000000720b */ /* 0x000fda0003f08200 */
[----:B------:R-:W-:Y:S01]  /*0b40*/  @P0 FADD R3, R0, 2 ;  /* 0x4000000000030421 */ /* 0x000fe20000000000 */
[----:B------:R-:W-:Y:S06]  /*0b50*/  @P0 BRA `(.L_x_5) ;  /* 0x0000000000f80947 */ /* 0x000fec0003800000 */
[C---:B------:R-:W-:Y:S01]  /*0b60*/  FMUL R3, |R0|.reuse, 16777216 ;  /* 0x4b80000000037820 */ /* 0x040fe20000400200 */
[----:B------:R-:W-:-:S04]  /*0b70*/  FSETP.GEU.AND P0, PT, |R0|, 1.175494350822287508e-38, PT ;  /* 0x008000000000780b */ /* 0x000fc80003f0e200 */
[----:B------:R-:W-:-:S04]  /*0b80*/  FSEL R3, R3, |R0|, !P0 ;  /* 0x4000000003037208 */ /* 0x000fc80004000000 */
[----:B------:R-:W-:-:S04]  /*0b90*/  IADD3 R11, PT, PT, R3, -0x3f3504f3, RZ ;  /* 0xc0cafb0d030b7810 */ /* 0x000fc80007ffe0ff */
[----:B------:R-:W-:Y:S02]  /*0ba0*/  LOP3.LUT R14, R11, 0xff800000, RZ, 0xc0, !PT ;  /* 0xff8000000b0e7812 */ /* 0x000fe400078ec0ff */
[----:B------:R-:W-:Y:S02]  /*0bb0*/  FSEL R11, RZ, -24, P0 ;  /* 0xc1c00000ff0b7808 */ /* 0x000fe40000000000 */
[-C--:B------:R-:W-:Y:S02]  /*0bc0*/  IADD3 R3, PT, PT, R3, -R14.reuse, RZ ;  /* 0x8000000e03037210 */ /* 0x080fe40007ffe0ff */
[----:B------:R-:W-:Y:S02]  /*0bd0*/  I2FP.F32.S32 R14, R14 ;  /* 0x0000000e000e7245 */ /* 0x000fe40000201400 */
[----:B------:R-:W-:Y:S01]  /*0be0*/  FSETP.NEU.AND P0, PT, |R0|, +INF , PT ;  /* 0x7f8000000000780b */ /* 0x000fe20003f0d200 */
[C---:B------:R-:W-:Y:S01]  /*0bf0*/  FADD R13, R3.reuse, 1 ;  /* 0x3f800000030d7421 */ /* 0x040fe20000000000 */
[----:B------:R-:W-:Y:S01]  /*0c00*/  FADD R16, R3, -1 ;  /* 0xbf80000003107421 */ /* 0x000fe20000000000 */
[----:B------:R-:W-:Y:S01]  /*0c10*/  FFMA R14, R14, 1.1920928955078125e-07, R11 ;  /* 0x340000000e0e7823 */ /* 0x000fe2000000000b */
[----:B------:R-:W-:-:S02]  /*0c20*/  FSETP.NEU.AND P0, PT, R0, RZ, P0 ;  /* 0x000000ff0000720b */ /* 0x000fc4000070d000 */
[----:B------:R-:W-:Y:S01]  /*0c30*/  FADD R18, R16, R16 ;  /* 0x0000001010127221 */ /* 0x000fe20000000000 */
[----:B------:R-:W0:Y:S10]  /*0c40*/  MUFU.RCP R13, R13 ;  /* 0x0000000d000d7308 */ /* 0x000e340000001000 */
[----:B------:R-:W-:Y:S01]  /*0c50*/  @!P0 FADD R0, R0, R0 ;  /* 0x0000000000008221 */ /* 0x000fe20000000000 */
[----:B0-----:R-:W-:Y:S01]  /*0c60*/  FMUL R3, R13, R18 ;  /* 0x000000120d037220 */ /* 0x001fe20000400000 */
[----:B------:R-:W-:-:S03]  /*0c70*/  MOV R18, 0x3a2c32e4 ;  /* 0x3a2c32e400127802 */ /* 0x000fc60000000f00 */
        /* <DEDUP_REMOVED lines=23> */
[----:B------:R-:W-:Y:S01]  /*0df0*/  HFMA2 R18, -RZ, RZ, 0.64013671875, -15.109375 ;  /* 0x391fcb8eff127431 */ /* 0x000fe200000001ff */
[----:B------:R-:W-:Y:S02]  /*0e00*/  FSETP.GT.AND P2, PT, |R3|, 152, PT ;  /* 0x431800000300780b */ /* 0x000fe40003f44200 */
[----:B------:R-:W-:Y:S01]  /*0e10*/  FFMA R14, R11, 2, R14 ;  /* 0x400000000b0e7823 */ /* 0x000fe2000000000e */
[----:B0-----:R-:W-:Y:S01]  /*0e20*/  FADD R11, R3, -R16 ;  /* 0x80000010030b7221 */ /* 0x001fe20000000000 */
[----:B------:R-:W-:-:S03]  /*0e30*/  FSETP.GT.AND P1, PT, R16, RZ, PT ;  /* 0x000000ff1000720b */ /* 0x000fc60003f24000 */
[----:B------:R-:W-:Y:S01]  /*0e40*/  FADD R11, R11, R14 ;  /* 0x0000000e0b0b7221 */ /* 0x000fe20000000000 */
[----:B------:R-:W-:Y:S02]  /*0e50*/  SEL R13, RZ, 0x83000000, P1 ;  /* 0x83000000ff0d7807 */ /* 0x000fe40000800000 */
[----:B------:R-:W-:Y:S01]  /*0e60*/  FSETP.GEU.AND P1, PT, R3, RZ, PT ;  /* 0x000000ff0300720b */ /* 0x000fe20003f2e000 */
[----:B------:R-:W-:Y:S01]  /*0e70*/  FFMA R14, R11, R18, 0.0013391353422775864601 ;  /* 0x3aaf85ed0b0e7423 */ /* 0x000fe20000000012 */
[----:B------:R-:W-:-:S03]  /*0e80*/  IADD3 R15, PT, PT, R13, 0x7f000000, RZ ;  /* 0x7f0000000d0f7810 */ /* 0x000fc60007ffe0ff */
[C---:B------:R-:W-:Y:S02]  /*0e90*/  FFMA R18, R11.reuse, R14, 0.0096188392490148544312 ;  /* 0x3c1d98560b127423 */ /* 0x040fe4000000000e */
[----:B------:R0:W1:Y:S02]  /*0ea0*/  F2I.NTZ R14, R3 ;  /* 0x00000003000e7305 */ /* 0x0000640000203100 */
[----:B------:R-:W-:-:S04]  /*0eb0*/  FFMA R18, R11, R18, 0.055503588169813156128 ;  /* 0x3d6357bb0b127423 */ /* 0x000fc80000000012 */
[----:B------:R-:W-:Y:S01]  /*0ec0*/  FFMA R18, R11, R18, 0.24022644758224487305 ;  /* 0x3e75fdec0b127423 */ /* 0x000fe20000000012 */
[----:B0-----:R-:W-:-:S03]  /*0ed0*/  FSEL R3, RZ, +INF , !P1 ;  /* 0x7f800000ff037808 */ /* 0x001fc60004800000 */
[----:B------:R-:W-:-:S04]  /*0ee0*/  FFMA R18, R11, R18, 0.69314718246459960938 ;  /* 0x3f3172180b127423 */ /* 0x000fc80000000012 */
[----:B------:R-:W-:Y:S01]  /*0ef0*/  FFMA R18, R11, R18, 1 ;  /* 0x3f8000000b127423 */ /* 0x000fe20000000012 */
[----:B-1----:R-:W-:-:S03]  /*0f00*/  LEA R14, R14, -R13, 0x17 ;  /* 0x8000000d0e0e7211 */ /* 0x002fc600078eb8ff */
[----:B------:R-:W-:-:S04]  /*0f10*/  FMUL R15, R15, R18 ;  /* 0x000000120f0f7220 */ /* 0x000fc80000400000 */
[----:B------:R-:W-:Y:S01]  /*0f20*/  @!P2 FMUL R3, R14, R15 ;  /* 0x0000000f0e03a220 */ /* 0x000fe20000400000 */
[----:B------:R-:W-:-:S07]  /*0f30*/  @!P0 LOP3.LUT R3, R0, 0x7fffffff, RZ, 0xc0, !PT ;  /* 0x7fffffff00038812 */ /* 0x000fce00078ec0ff */
.L_x_5:
[----:B------:R-:W-:Y:S05]  /*0f40*/  BSYNC.RECONVERGENT B0 ;  /* 0x0000000000007941 */ /* 0x000fea0003800200 */
.L_x_4:
[----:B------:R-:W-:Y:S01]  /*0f50*/  FADD R0, R12, R3 ;  /* 0x000000030c007221 */ /* 0x000fe20000000000 */
[----:B------:R-:W-:Y:S03]  /*0f60*/  BSSY.RECONVERGENT B0, `(.L_x_6) ;  /* 0x000000c000007945 */ /* 0x000fe60003800200 */
[----:B------:R0:W1:Y:S01]  /*0f70*/  MUFU.RSQ R11, R0 ;  /* 0x00000000000b7308 */ /* 0x0000620000001400 */
[----:B------:R-:W-:-:S04]  /*0f80*/  IADD3 R3, PT, PT, R0, -0xd000000, RZ ;  /* 0xf300000000037810 */ /* 0x000fc80007ffe0ff */
[----:B------:R-:W-:-:S13]  /*0f90*/  ISETP.GT.U32.AND P0, PT, R3, 0x727fffff, PT ;  /* 0x727fffff0300780c */ /* 0x000fda0003f04070 */
[----:B01----:R-:W-:Y:S05]  /*0fa0*/  @!P0 BRA `(.L_x_7) ;  /* 0x00000000000c8947 */ /* 0x003fea0003800000 */
[----:B------:R-:W-:-:S07]  /*0fb0*/  MOV R15, 0xfd0 ;  /* 0x00000fd0000f7802 */ /* 0x000fce0000000f00 */
[----:B------:R-:W-:Y:S05]  /*0fc0*/  CALL.REL.NOINC `($__internal_0_$__cuda_sm20_sqrt_rn_f32_slowpath) ;  /* 0x0000000000887944 */ /* 0x000fea0003c00000 */
[----:B------:R-:W-:Y:S05]  /*0fd0*/  BRA `(.L_x_8) ;  /* 0x0000000000107947 */ /* 0x000fea0003800000 */
.L_x_7:
[----:B------:R-:W-:Y:S01]  /*0fe0*/  FMUL.FTZ R3, R0, R11 ;  /* 0x0000000b00037220 */ /* 0x000fe20000410000 */
[----:B------:R-:W-:-:S03]  /*0ff0*/  FMUL.FTZ R11, R11, 0.5 ;  /* 0x3f0000000b0b7820 */ /* 0x000fc60000410000 */
[----:B------:R-:W-:-:S04]  /*1000*/  FFMA R0, -R3, R3, R0 ;  /* 0x0000000303007223 */ /* 0x000fc80000000100 */
[----:B------:R-:W-:-:S07]  /*1010*/  FFMA R3, R0, R11, R3 ;  /* 0x0000000b00037223 */ /* 0x000fce0000000003 */
.L_x_8:
[----:B------:R-:W-:Y:S05]  /*1020*/  BSYNC.RECONVERGENT B0 ;  /* 0x0000000000007941 */ /* 0x000fea0003800200 */
.L_x_6:
[----:B------:R-:W0:Y:S01]  /*1030*/  MUFU.RCP R11, R6 ;  /* 0x00000006000b7308 */ /* 0x000e220000001000 */
[----:B------:R-:W-:Y:S07]  /*1040*/  BSSY.RECONVERGENT B0, `(.L_x_9) ;  /* 0x000000b000007945 */ /* 0x000fee0003800200 */
[----:B------:R-:W1:Y:S01]  /*1050*/  FCHK P0, R3, R6 ;  /* 0x0000000603007302 */ /* 0x000e620000000000 */
[----:B0-----:R-:W-:-:S04]  /*1060*/  FFMA R0, R11, -R6, 1 ;  /* 0x3f8000000b007423 */ /* 0x001fc80000000806 */
[----:B------:R-:W-:-:S04]  /*1070*/  FFMA R0, R11, R0, R11 ;  /* 0x000000000b007223 */ /* 0x000fc8000000000b */
[----:B------:R-:W-:-:S04]  /*1080*/  FFMA R12, R0, R3, RZ ;  /* 0x00000003000c7223 */ /* 0x000fc800000000ff */
[----:B------:R-:W-:-:S04]  /*1090*/  FFMA R11, R12, -R6, R3 ;  /* 0x800000060c0b7223 */ /* 0x000fc80000000003 */
[----:B------:R-:W-:Y:S01]  /*10a0*/  FFMA R0, R0, R11, R12 ;  /* 0x0000000b00007223 */ /* 0x000fe2000000000c */
[----:B-1----:R-:W-:Y:S06]  /*10b0*/  @!P0 BRA `(.L_x_10) ;  /* 0x00000000000c8947 */ /* 0x002fec0003800000 */
[----:B------:R-:W-:Y:S02]  /*10c0*/  MOV R0, R3 ;  /* 0x0000000300007202 */ /* 0x000fe40000000f00 */
[----:B------:R-:W-:-:S07]  /*10d0*/  MOV R12, 0x10f0 ;  /* 0x000010f0000c7802 */ /* 0x000fce0000000f00 */
[----:B------:R-:W-:Y:S05]  /*10e0*/  CALL.REL.NOINC `($__internal_1_$__cuda_sm3x_div_rn_noftz_f32_slowpath) ;  /* 0x0000000000987944 */ /* 0x000fea0003c00000 */
.L_x_10:
[----:B------:R-:W-:Y:S05]  /*10f0*/  BSYNC.RECONVERGENT B0 ;  /* 0x0000000000007941 */ /* 0x000fea0003800200 */
.L_x_9:
[----:B------:R-:W0:Y:S01]  /*1100*/  F2I.FLOOR.NTZ R13, R0 ;  /* 0x00000000000d7305 */ /* 0x000e220000207100 */
[----:B------:R-:W-:Y:S01]  /*1110*/  BSSY.RECONVERGENT B0, `(.L_x_11) ;  /* 0x0000007000007945 */ /* 0x000fe20003800200 */
[----:B0-----:R-:W-:-:S13]  /*1120*/  ISETP.GE.AND P0, PT, R13, UR8, PT ;  /* 0x000000080d007c0c */ /* 0x001fda000bf06270 */
[----:B------:R-:W-:Y:S05]  /*1130*/  @P0 BRA `(.L_x_12) ;  /* 0x0000000000100947 */ /* 0x000fea0003800000 */
[----:B------:R-:W-:Y:S02]  /*1140*/  HFMA2 R14, -RZ, RZ, 0, 5.9604644775390625e-08 ;  /* 0x00000001ff0e7431 */ /* 0x000fe400000001ff */
[----:B------:R-:W-:Y:S01]  /*1150*/  IMAD.WIDE R12, R13, 0x8, R4 ;  /* 0x000000080d0c7825 */ /* 0x000fe200078e0204 */
[----:B------:R-:W-:-:S05]  /*1160*/  MOV R15, 0x0 ;  /* 0x00000000000f7802 */ /* 0x000fca0000000f00 */
[----:B------:R0:W-:Y:S02]  /*1170*/  REDG.E.ADD.64.STRONG.GPU desc[UR6][R12.64], R14 ;  /* 0x0000000e0c00798e */ /* 0x0001e4000c12e506 */
.L_x_12:
[----:B------:R-:W-:Y:S05]  /*1180*/  BSYNC.RECONVERGENT B0 ;  /* 0x0000000000007941 */ /* 0x000fea0003800200 */
.L_x_11:
[C---:B------:R-:W-:Y:S02]  /*1190*/  IADD3 R0, PT, PT, R10.reuse, 0x2, RZ ;  /* 0x000000020a007810 */ /* 0x040fe40007ffe0ff */
[----:B------:R-:W-:Y:S02]  /*11a0*/  IADD3 R10, PT, PT, R10, 0x1, RZ ;  /* 0x000000010a0a7810 */ /* 0x000fe40007ffe0ff */
[----:B------:R-:W-:Y:S02]  /*11b0*/  ISETP.GE.AND P0, PT, R0, UR10, PT ;  /* 0x0000000a00007c0c */ /* 0x000fe4000bf06270 */
[----:B------:R-:W-:-:S11]  /*11c0*/  IADD3 R2, PT, PT, R2, 0x1, RZ ;  /* 0x0000000102027810 */ /* 0x000fd60007ffe0ff */
[----:B------:R-:W-:Y:S05]  /*11d0*/  @!P0 BRA `(.L_x_13) ;  /* 0xffffffec00e88947 */ /* 0x000fea000383ffff */
[----:B------:R-:W-:Y:S05]  /*11e0*/  EXIT ;  /* 0x000000000000794d */ /* 0x000fea0003800000 */
        .weak           $__internal_0_$__cuda_sm20_sqrt_rn_f32_slowpath
        .type           $__internal_0_$__cuda_sm20_sqrt_rn_f32_slowpath,@function
        .size           $__internal_0_$__cuda_sm20_sqrt_rn_f32_slowpath,($__internal_1_$__cuda_sm3x_div_rn_noftz_f32_slowpath - $__internal_0_$__cuda_sm20_sqrt_rn_f32_slowpath)
$__internal_0_$__cuda_sm20_sqrt_rn_f32_slowpath:
[----:B------:R-:W-:-:S13]  /*11f0*/  LOP3.LUT P0, RZ, R0, 0x7fffffff, RZ, 0xc0, !PT ;  /* 0x7fffffff00ff7812 */ /* 0x000fda000780c0ff */
[----:B------:R-:W-:Y:S01]  /*1200*/  @!P0 MOV R3, R0 ;  /* 0x0000000000038202 */ /* 0x000fe20000000f00 */
[----:B------:R-:W-:Y:S06]  /*1210*/  @!P0 BRA `(.L_x_14) ;  /* 0x0000000000408947 */ /* 0x000fec0003800000 */
[----:B------:R-:W-:-:S13]  /*1220*/  FSETP.GEU.FTZ.AND P0, PT, R0, RZ, PT ;  /* 0x000000ff0000720b */ /* 0x000fda0003f1e000 */
[----:B------:R-:W-:Y:S01]  /*1230*/  @!P0 MOV R3, 0x7fffffff ;  /* 0x7fffffff00038802 */ /* 0x000fe20000000f00 */
[----:B------:R-:W-:Y:S06]  /*1240*/  @!P0 BRA `(.L_x_14) ;  /* 0x0000000000348947 */ /* 0x000fec0003800000 */
[----:B------:R-:W-:-:S13]  /*1250*/  FSETP.GTU.FTZ.AND P0, PT, |R0|, +INF , PT ;  /* 0x7f8000000000780b */ /* 0x000fda0003f1c200 */
[----:B------:R-:W-:Y:S01]  /*1260*/  @P0 FADD.FTZ R3, R0, 1 ;  /* 0x3f80000000030421 */ /* 0x000fe20000010000 */
[----:B------:R-:W-:Y:S06]  /*1270*/  @P0 BRA `(.L_x_14) ;  /* 0x0000000000280947 */ /* 0x000fec0003800000 */
[----:B------:R-:W-:-:S13]  /*1280*/  FSETP.NEU.FTZ.AND P0, PT, |R0|, +INF , PT ;  /* 0x7f8000000000780b */ /* 0x000fda0003f1d200 */
[----:B------:R-:W-:-:S04]  /*1290*/  @P0 FFMA R11, R0, 1.84467440737095516160e+19, RZ ;  /* 0x5f800000000b0823 */ /* 0x000fc800000000ff */
[----:B------:R-:W0:Y:S02]  /*12a0*/  @P0 MUFU.RSQ R12, R11 ;  /* 0x0000000b000c0308 */ /* 0x000e240000001400 */
[----:B0-----:R-:W-:Y:S01]  /*12b0*/  @P0 FMUL.FTZ R14, R11, R12 ;  /* 0x0000000c0b0e0220 */ /* 0x001fe20000410000 */
[----:B------:R-:W-:-:S03]  /*12c0*/  @P0 FMUL.FTZ R12, R12, 0.5 ;  /* 0x3f0000000c0c0820 */ /* 0x000fc60000410000 */
[----:B------:R-:W-:-:S04]  /*12d0*/  @P0 FADD.FTZ R3, -R14, -RZ ;  /* 0x800000ff0e030221 */ /* 0x000fc80000010100 */
[----:B------:R-:W-:Y:S01]  /*12e0*/  @P0 FFMA R13, R14, R3, R11 ;  /* 0x000000030e0d0223 */ /* 0x000fe2000000000b */
[----:B------:R-:W-:-:S03]  /*12f0*/  @!P0 MOV R3, R0 ;  /* 0x0000000000038202 */ /* 0x000fc60000000f00 */
[----:B------:R-:W-:-:S04]  /*1300*/  @P0 FFMA R12, R13, R12, R14 ;  /* 0x0000000c0d0c0223 */ /* 0x000fc8000000000e */
[----:B------:R-:W-:-:S07]  /*1310*/  @P0 FMUL.FTZ R3, R12, 2.3283064365386962891e-10 ;  /* 0x2f8000000c030820 */ /* 0x000fce0000410000 */
.L_x_14:
[----:B------:R-:W-:Y:S01]  /*1320*/  HFMA2 R13, -RZ, RZ, 0, 0 ;  /* 0x00000000ff0d7431 */ /* 0x000fe200000001ff */
[----:B------:R-:W-:-:S04]  /*1330*/  MOV R12, R15 ;  /* 0x0000000f000c7202 */ /* 0x000fc80000000f00 */
[----:B------:R-:W-:Y:S05]  /*1340*/  RET.REL.NODEC R12 `(_Z10sdh_kernelP5pointP6bucketifi) ;  /* 0xffffffec0c2c7950 */ /* 0x000fea0003c3ffff */
        .weak           $__internal_1_$__cuda_sm3x_div_rn_noftz_f32_slowpath
        .type           $__internal_1_$__cuda_sm3x_div_rn_noftz_f32_slowpath,@function
        .size           $__internal_1_$__cuda_sm3x_div_rn_noftz_f32_slowpath,(.L_x_28 - $__internal_1_$__cuda_sm3x_div_rn_noftz_f32_slowpath)
$__internal_1_$__cuda_sm3x_div_rn_noftz_f32_slowpath:
[----:B------:R-:W0:Y:S01]  /*1350*/  LDC R3, c[0x0][0x394] ;  /* 0x0000e500ff037b82 */ /* 0x000e220000000800 */
[----:B------:R-:W-:Y:S01]  /*1360*/  SHF.R.U32.HI R11, RZ, 0x17, R0 ;  /* 0x00000017ff0b7819 */ /* 0x000fe20000011600 */
[----:B------:R-:W1:Y:S01]  /*1370*/  LDCU UR9, c[0x0][0x394] ;  /* 0x00007280ff0977ac */ /* 0x000e620008000800 */
[----:B------:R-:W-:Y:S02]  /*1380*/  BSSY.RECONVERGENT B1, `(.L_x_15) ;  /* 0x0000063000017945 */ /* 0x000fe40003800200 */
[----:B------:R-:W-:-:S04]  /*1390*/  LOP3.LUT R16, R11, 0xff, RZ, 0xc0, !PT ;  /* 0x000000ff0b107812 */ /* 0x000fc800078ec0ff */
[----:B------:R-:W-:Y:S02]  /*13a0*/  IADD3 R17, PT, PT, R16, -0x1, RZ ;  /* 0xffffffff10117810 */ /* 0x000fe40007ffe0ff */
[----:B-1----:R-:W-:Y:S02]  /*13b0*/  MOV R15, UR9 ;  /* 0x00000009000f7c02 */ /* 0x002fe40008000f00 */
[----:B0-----:R-:W-:-:S04]  /*13c0*/  SHF.R.U32.HI R13, RZ, 0x17, R3 ;  /* 0x00000017ff0d7819 */ /* 0x001fc80000011603 */
[----:B------:R-:W-:-:S04]  /*13d0*/  LOP3.LUT R13, R13, 0xff, RZ, 0xc0, !PT ;  /* 0x000000ff0d0d7812 */ /* 0x000fc800078ec0ff */
[----:B------:R-:W-:-:S04]  /*13e0*/  IADD3 R14, PT, PT, R13, -0x1, RZ ;  /* 0xffffffff0d0e7810 */ /* 0x000fc80007ffe0ff */
[----:B------:R-:W-:-:S04]  /*13f0*/  ISETP.GT.U32.AND P0, PT, R14, 0xfd, PT ;  /* 0x000000fd0e00780c */ /* 0x000fc80003f04070 */
[----:B------:R-:W-:-:S13]  /*1400*/  ISETP.GT.U32.OR P0, PT, R17, 0xfd, P0 ;  /* 0x000000fd1100780c */ /* 0x000fda0000704470 */
[----:B------:R-:W-:Y:S01]  /*1410*/  @!P0 MOV R11, RZ ;  /* 0x000000ff000b8202 */ /* 0x000fe20000000f00 */
[----:B------:R-:W-:Y:S06]  /*1420*/  @!P0 BRA `(.L_x_16) ;  /* 0x00000000005c8947 */ /* 0x000fec0003800000 */
[----:B------:R-:W-:Y:S02]  /*1430*/  FSETP.GTU.FTZ.AND P0, PT, |R0|, +INF , PT ;  /* 0x7f8000000000780b */ /* 0x000fe40003f1c200 */
[----:B------:R-:W-:-:S04]  /*1440*/  FSETP.GTU.FTZ.AND P1, PT, |R3|, +INF , PT ;  /* 0x7f8000000300780b */ /* 0x000fc80003f3c200 */
[----:B------:R-:W-:-:S13]  /*1450*/  PLOP3.LUT P0, PT, P0, P1, PT, 0xf8, 0x8f ;  /* 0x00000000008f781c */ /* 0x000fda0000703f70 */
[----:B------:R-:W-:Y:S05]  /*1460*/  @P0 BRA `(.L_x_17) ;  /* 0x00000004004c0947 */ /* 0x000fea0003800000 */
[----:B------:R-:W-:-:S13]  /*1470*/  LOP3.LUT P0, RZ, R15, 0x7fffffff, R0, 0xc8, !PT ;  /* 0x7fffffff0fff7812 */ /* 0x000fda000780c800 */
[----:B------:R-:W-:Y:S05]  /*1480*/  @!P0 BRA `(.L_x_18) ;  /* 0x00000004003c8947 */ /* 0x000fea0003800000 */
[C---:B------:R-:W-:Y:S02]  /*1490*/  FSETP.NEU.FTZ.AND P2, PT, |R0|.reuse, +INF , PT ;  /* 0x7f8000000000780b */ /* 0x040fe40003f5d200 */
[----:B------:R-:W-:Y:S02]  /*14a0*/  FSETP.NEU.FTZ.AND P1, PT, |R3|, +INF , PT ;  /* 0x7f8000000300780b */ /* 0x000fe40003f3d200 */
[----:B------:R-:W-:-:S11]  /*14b0*/  FSETP.NEU.FTZ.AND P0, PT, |R0|, +INF , PT ;  /* 0x7f8000000000780b */ /* 0x000fd60003f1d200 */
[----:B------:R-:W-:Y:S05]  /*14c0*/  @!P1 BRA !P2, `(.L_x_18) ;  /* 0x00000004002c9947 */ /* 0x000fea0005000000 */
[----:B------:R-:W-:-:S04]  /*14d0*/  LOP3.LUT P2, RZ, R0, 0x7fffffff, RZ, 0xc0, !PT ;  /* 0x7fffffff00ff7812 */ /* 0x000fc8000784c0ff */
[----:B------:R-:W-:-:S13]  /*14e0*/  PLOP3.LUT P1, PT, P1, P2, PT, 0x2f, 0xf2 ;  /* 0x0000000000f2781c */ /* 0x000fda0000f24577 */
[----:B------:R-:W-:Y:S05]  /*14f0*/  @P1 BRA `(.L_x_19) ;  /* 0x0000000400181947 */ /* 0x000fea0003800000 */
[----:B------:R-:W-:-:S04]  /*1500*/  LOP3.LUT P1, RZ, R15, 0x7fffffff, RZ, 0xc0, !PT ;  /* 0x7fffffff0fff7812 */ /* 0x000fc8000782c0ff */
[----:B------:R-:W-:-:S13]  /*1510*/  PLOP3.LUT P0, PT, P0, P1, PT, 0x2f, 0xf2 ;  /* 0x0000000000f2781c */ /* 0x000fda0000702577 */
[----:B------:R-:W-:Y:S05]  /*1520*/  @P0 BRA `(.L_x_20) ;  /* 0x0000000400000947 */ /* 0x000fea0003800000 */
[----:B------:R-:W-:Y:S02]  /*1530*/  ISETP.GE.AND P0, PT, R17, RZ, PT ;  /* 0x000000ff1100720c */ /* 0x000fe40003f06270 */
[----:B------:R-:W-:-:S11]  /*1540*/  ISETP.GE.AND P1, PT, R14, RZ, PT ;  /* 0x000000ff0e00720c */ /* 0x000fd60003f26270 */
[----:B------:R-:W-:Y:S01]  /*1550*/  @P0 MOV R11, RZ ;  /* 0x000000ff000b0202 */ /* 0x000fe20000000f00 */
[----:B------:R-:W-:Y:S01]  /*1560*/  @!P0 FFMA R0, R0, 1.84467440737095516160e+19, RZ ;  /* 0x5f80000000008823 */ /* 0x000fe200000000ff */
[----:B------:R-:W-:Y:S01]  /*1570*/  @!P0 MOV R11, 0xffffffc0 ;  /* 0xffffffc0000b8802 */ /* 0x000fe20000000f00 */
[----:B------:R-:W-:-:S03]  /*1580*/  @!P1 FFMA R15, R3, 1.84467440737095516160e+19, RZ ;  /* 0x5f800000030f9823 */ /* 0x000fc600000000ff */
[----:B------:R-:W-:-:S07]  /*1590*/  @!P1 IADD3 R11, PT, PT, R11, 0x40, RZ ;  /* 0x000000400b0b9810 */ /* 0x000fce0007ffe0ff */
.L_x_16:
[----:B------:R-:W-:Y:S01]  /*15a0*/  LEA R14, R13, 0xc0800000, 0x17 ;  /* 0xc08000000d0e7811 */ /* 0x000fe200078eb8ff */
[----:B------:R-:W-:Y:S01]  /*15b0*/  BSSY.RECONVERGENT B2, `(.L_x_21) ;  /* 0x0000036000027945 */ /* 0x000fe20003800200 */
[----:B------:R-:W-:Y:S02]  /*15c0*/  IADD3 R3, PT, PT, R16, -0x7f, RZ ;  /* 0xffffff8110037810 */ /* 0x000fe40007ffe0ff */
[----:B------:R-:W-:-:S03]  /*15d0*/  IADD3 R14, PT, PT, -R14, R15, RZ ;  /* 0x0000000f0e0e7210 */ /* 0x000fc60007ffe1ff */
[C---:B------:R-:W-:Y:S01]  /*15e0*/  IMAD R0, R3.reuse, -0x800000, R0 ;  /* 0xff80000003007824 */ /* 0x040fe200078e0200 */
[----:B------:R0:W1:Y:S01]  /*15f0*/  MUFU.RCP R15, R14 ;  /* 0x0000000e000f7308 */ /* 0x0000620000001000 */
[----:B------:R-:W-:Y:S01]  /*1600*/  FADD.FTZ R17, -R14, -RZ ;  /* 0x800000ff0e117221 */ /* 0x000fe20000010100 */
[----:B0-----:R-:W-:-:S04]  /*1610*/  IADD3 R14, PT, PT, R3, 0x7f, -R13 ;  /* 0x0000007f030e7810 */ /* 0x001fc80007ffe80d */
[----:B------:R-:W-:Y:S01]  /*1620*/  IADD3 R14, PT, PT, R14, R11, RZ ;  /* 0x0000000b0e0e7210 */ /* 0x000fe20007ffe0ff */
[----:B-1----:R-:W-:-:S04]  /*1630*/  FFMA R16, R15, R17, 1 ;  /* 0x3f8000000f107423 */ /* 0x002fc80000000011 */
[----:B------:R-:W-:-:S04]  /*1640*/  FFMA R18, R15, R16, R15 ;  /* 0x000000100f127223 */ /* 0x000fc8000000000f */
[----:B------:R-:W-:-:S04]  /*1650*/  FFMA R15, R0, R18, RZ ;  /* 0x00000012000f7223 */ /* 0x000fc800000000ff */
[----:B------:R-:W-:-:S04]  /*1660*/  FFMA R16, R17, R15, R0 ;  /* 0x0000000f11107223 */ /* 0x000fc80000000000 */
[----:B------:R-:W-:-:S04]  /*1670*/  FFMA R15, R18, R16, R15 ;  /* 0x00000010120f7223 */ /* 0x000fc8000000000f */
[----:B------:R-:W-:-:S04]  /*1680*/  FFMA R16, R17, R15, R0 ;  /* 0x0000000f11107223 */ /* 0x000fc80000000000 */
[----:B------:R-:W-:-:S05]  /*1690*/  FFMA R0, R18, R16, R15 ;  /* 0x0000001012007223 */ /* 0x000fca000000000f */
[----:B------:R-:W-:-:S04]  /*16a0*/  SHF.R.U32.HI R3, RZ, 0x17, R0 ;  /* 0x00000017ff037819 */ /* 0x000fc80000011600 */
[----:B------:R-:W-:-:S04]  /*16b0*/  LOP3.LUT R3, R3, 0xff, RZ, 0xc0, !PT ;  /* 0x000000ff03037812 */ /* 0x000fc800078ec0ff */
[----:B------:R-:W-:-:S04]  /*16c0*/  IADD3 R13, PT, PT, R3, R14, RZ ;  /* 0x0000000e030d7210 */ /* 0x000fc80007ffe0ff */
[----:B------:R-:W-:-:S04]  /*16d0*/  IADD3 R3, PT, PT, R13, -0x1, RZ ;  /* 0xffffffff0d037810 */ /* 0x000fc80007ffe0ff */
[----:B------:R-:W-:-:S13]  /*16e0*/  ISETP.GE.U32.AND P0, PT, R3, 0xfe, PT ;  /* 0x000000fe0300780c */ /* 0x000fda0003f06070 */
[----:B------:R-:W-:Y:S05]  /*16f0*/  @!P0 BRA `(.L_x_22) ;  /* 0x0000000000808947 */ /* 0x000fea0003800000 */
[----:B------:R-:W-:-:S13]  /*1700*/  ISETP.GT.AND P0, PT, R13, 0xfe, PT ;  /* 0x000000fe0d00780c */ /* 0x000fda0003f04270 */
[----:B------:R-:W-:Y:S05]  /*1710*/  @P0 BRA `(.L_x_23) ;  /* 0x00000000006c0947 */ /* 0x000fea0003800000 */
[----:B------:R-:W-:-:S13]  /*1720*/  ISETP.GE.AND P0, PT, R13, 0x1, PT ;  /* 0x000000010d00780c */ /* 0x000fda0003f06270 */
[----:B------:R-:W-:Y:S05]  /*1730*/  @P0 BRA `(.L_x_24) ;  /* 0x0000000000740947 */ /* 0x000fea0003800000 */
[----:B------:R-:W-:Y:S02]  /*1740*/  ISETP.GE.AND P0, PT, R13, -0x18, PT ;  /* 0xffffffe80d00780c */ /* 0x000fe40003f06270 */
[----:B------:R-:W-:-:S11]  /*1750*/  LOP3.LUT R0, R0, 0x80000000, RZ, 0xc0, !PT ;  /* 0x8000000000007812 */ /* 0x000fd600078ec0ff */
[----:B------:R-:W-:Y:S05]  /*1760*/  @!P0 BRA `(.L_x_24) ;  /* 0x0000000000688947 */ /* 0x000fea0003800000 */
[CCC-:B------:R-:W-:Y:S01]  /*1770*/  FFMA.RZ R3, R18.reuse, R16.reuse, R15.reuse ;  /* 0x0000001012037223 */ /* 0x1c0fe2000000c00f */
[CCC-:B------:R-:W-:Y:S01]  /*1780*/  FFMA.RM R14, R18.reuse, R16.reuse, R15.reuse ;  /* 0x00000010120e7223 */ /* 0x1c0fe2000000400f */
[C---:B------:R-:W-:Y:S02]  /*1790*/  ISETP.NE.AND P2, PT, R13.reuse, RZ, PT ;  /* 0x000000ff0d00720c */ /* 0x040fe40003f45270 */
[----:B------:R-:W-:Y:S02]  /*17a0*/  ISETP.NE.AND P1, PT, R13, RZ, PT ;  /* 0x000000ff0d00720c */ /* 0x000fe40003f25270 */
[----:B------:R-:W-:Y:S01]  /*17b0*/  LOP3.LUT R11, R3, 0x7fffff, RZ, 0xc0, !PT ;  /* 0x007fffff030b7812 */ /* 0x000fe200078ec0ff */
[----:B------:R-:W-:Y:S01]  /*17c0*/  FFMA.RP R3, R18, R16, R15 ;  /* 0x0000001012037223 */ /* 0x000fe2000000800f */
[----:B------:R-:W-:Y:S02]  /*17d0*/  IADD3 R16, PT, PT, R13, 0x20, RZ ;  /* 0x000000200d107810 */ /* 0x000fe40007ffe0ff */
[----:B------:R-:W-:-:S02]  /*17e0*/  LOP3.LUT R11, R11, 0x800000, RZ, 0xfc, !PT ;  /* 0x008000000b0b7812 */ /* 0x000fc400078efcff */
[----:B------:R-:W-:Y:S02]  /*17f0*/  IADD3 R13, PT, PT, -R13, RZ, RZ ;  /* 0x000000ff0d0d7210 */ /* 0x000fe40007ffe1ff */
[----:B------:R-:W-:Y:S02]  /*1800*/  SHF.L.U32 R16, R11, R16, RZ ;  /* 0x000000100b107219 */ /* 0x000fe400000006ff */
[----:B------:R-:W-:Y:S02]  /*1810*/  FSETP.NEU.FTZ.AND P0, PT, R3, R14, PT ;  /* 0x0000000e0300720b */ /* 0x000fe40003f1d000 */
[----:B------:R-:W-:Y:S02]  /*1820*/  SEL R14, R13, RZ, P2 ;  /* 0x000000ff0d0e7207 */ /* 0x000fe40001000000 */
[----:B------:R-:W-:Y:S02]  /*1830*/  ISETP.NE.AND P1, PT, R16, RZ, P1 ;  /* 0x000000ff1000720c */ /* 0x000fe40000f25270 */
[----:B------:R-:W-:-:S02]  /*1840*/  SHF.R.U32.HI R14, RZ, R14, R11 ;  /* 0x0000000eff0e7219 */ /* 0x000fc4000001160b */
[----:B------:R-:W-:Y:S02]  /*1850*/  PLOP3.LUT P0, PT, P0, P1, PT, 0xf8, 0x8f ;  /* 0x00000000008f781c */ /* 0x000fe40000703f70 */
[----:B------:R-:W-:Y:S02]  /*1860*/  SHF.R.U32.HI R16, RZ, 0x1, R14 ;  /* 0x00000001ff107819 */ /* 0x000fe4000001160e */
[----:B------:R-:W-:-:S04]  /*1870*/  SEL R3, RZ, 0x1, !P0 ;  /* 0x00000001ff037807 */ /* 0x000fc80004000000 */
[----:B------:R-:W-:-:S04]  /*1880*/  LOP3.LUT R3, R3, 0x1, R16, 0xf8, !PT ;  /* 0x0000000103037812 */ /* 0x000fc800078ef810 */
[----:B------:R-:W-:-:S04]  /*1890*/  LOP3.LUT R3, R3, R14, RZ, 0xc0, !PT ;  /* 0x0000000e03037212 */ /* 0x000fc800078ec0ff */
[----:B------:R-:W-:-:S04]  /*18a0*/  IADD3 R3, PT, PT, R16, R3, RZ ;  /* 0x0000000310037210 */ /* 0x000fc80007ffe0ff */
[----:B------:R-:W-:Y:S01]  /*18b0*/  LOP3.LUT R0, R3, R0, RZ, 0xfc, !PT ;  /* 0x0000000003007212 */ /* 0x000fe200078efcff */
[----:B------:R-:W-:Y:S06]  /*18c0*/  BRA `(.L_x_24) ;  /* 0x0000000000107947 */ /* 0x000fec0003800000 */
.L_x_23:
[----:B------:R-:W-:-:S04]  /*18d0*/  LOP3.LUT R0, R0, 0x80000000, RZ, 0xc0, !PT ;  /* 0x8000000000007812 */ /* 0x000fc800078ec0ff */
[----:B------:R-:W-:Y:S01]  /*18e0*/  LOP3.LUT R0, R0, 0x7f800000, RZ, 0xfc, !PT ;  /* 0x7f80000000007812 */ /* 0x000fe200078efcff */
[----:B------:R-:W-:Y:S06]  /*18f0*/  BRA `(.L_x_24) ;  /* 0x0000000000047947 */ /* 0x000fec0003800000 */
.L_x_22:
[----:B------:R-:W-:-:S07]  /*1900*/  LEA R0, R14, R0, 0x17 ;  /* 0x000000000e007211 */ /* 0x000fce00078eb8ff */
.L_x_24:
[----:B------:R-:W-:Y:S05]  /*1910*/  BSYNC.RECONVERGENT B2 ;  /* 0x0000000000027941 */ /* 0x000fea0003800200 */
.L_x_21:
[----:B------:R-:W-:Y:S05]  /*1920*/  BRA `(.L_x_25) ;  /* 0x0000000000207947 */ /* 0x000fea0003800000 */
.L_x_20:
[----:B------:R-:W-:-:S04]  /*1930*/  LOP3.LUT R0, R15, 0x80000000, R0, 0x48, !PT ;  /* 0x800000000f007812 */ /* 0x000fc800078e4800 */
[----:B------:R-:W-:Y:S01]  /*1940*/  LOP3.LUT R0, R0, 0x7f800000, RZ, 0xfc, !PT ;  /* 0x7f80000000007812 */ /* 0x000fe200078efcff */
[----:B------:R-:W-:Y:S06]  /*1950*/  BRA `(.L_x_25) ;  /* 0x0000000000147947 */ /* 0x000fec0003800000 */
.L_x_19:
[----:B------:R-:W-:Y:S01]  /*1960*/  LOP3.LUT R0, R15, 0x80000000, R0, 0x48, !PT ;  /* 0x800000000f007812 */ /* 0x000fe200078e4800 */
[----:B------:R-:W-:Y:S06]  /*1970*/  BRA `(.L_x_25) ;  /* 0x00000000000c7947 */ /* 0x000fec0003800000 */
.L_x_18:
[----:B------:R-:W0:Y:S01]  /*1980*/  MUFU.RSQ R0, -QNAN ;  /* 0xffc0000000007908 */ /* 0x000e220000001400 */
[----:B------:R-:W-:Y:S05]  /*1990*/  BRA `(.L_x_25) ;  /* 0x0000000000047947 */ /* 0x000fea0003800000 */
.L_x_17:
[----:B------:R-:W-:-:S07]  /*19a0*/  FADD.FTZ R0, R0, R3 ;  /* 0x0000000300007221 */ /* 0x000fce0000010000 */
.L_x_25:
[----:B------:R-:W-:Y:S05]  /*19b0*/  BSYNC.RECONVERGENT B1 ;  /* 0x0000000000017941 */ /* 0x000fea0003800200 */
.L_x_15:
[----:B------:R-:W-:-:S04]  /*19c0*/  HFMA2 R13, -RZ, RZ, 0, 0 ;  /* 0x00000000ff0d7431 */ /* 0x000fc800000001ff */
[----:B0-----:R-:W-:Y:S05]  /*19d0*/  RET.REL.NODEC R12 `(_Z10sdh_kernelP5pointP6bucketifi) ;  /* 0xffffffe40c887950 */ /* 0x001fea0003c3ffff */
.L_x_26:
[----:B------:R-:W-:-:S00]  /*19e0*/  BRA `(.L_x_26) ;  /* 0xfffffffc00fc7947 */ /* 0x000fc0000383ffff */
[----:B------:R-:W-:-:S00]  /*19f0*/  NOP ;  /* 0x0000000000007918 */ /* 0x000fc00000000000 */
        /* <DEDUP_REMOVED lines=8> */
.L_x_28:


//--------------------- .nv.shared.reserved.0     --------------------------
	.section	.nv.shared.reserved.0,"aw",@nobits
	.weak		__nv_reservedSMEM_offset_0_alias
	.size		__nv_reservedSMEM_offset_0_alias, 0, 64
	.other		__nv_reservedSMEM_offset_0_alias,@"STO_CUDA_RESERVED_SHARED STV_DEFAULT"
__nv_reservedSMEM_offset_0_alias:
	.zero		0
	.zero		64


//--------------------- .nv.constant0._Z10sdh_kernelP5pointP6bucketifi --------------------------
	.section	.nv.constant0._Z10sdh_kernelP5pointP6bucketifi,"a",@progbits
	.sectionflags	@""
	.align	4
.nv.constant0._Z10sdh_kernelP5pointP6bucketifi:
	.zero		924


//--------------------- SYMBOLS --------------------------

	.type		.nv.reservedSmem.offset0,@object
	.size		.nv.reservedSmem.offset0,0x4
